//
// Generated by NVIDIA NVVM Compiler
//
// Compiler Build ID: CL-36424714
// Cuda compilation tools, release 13.0, V13.0.88
// Based on NVVM 20.0.0
//

.version 9.0
.target sm_100
.address_size 64

	// .globl	_Z6Phase1Piii
// _ZZ6Phase1PiiiE6shared has been demoted
// _ZZ6Phase2PiiiE5pivot has been demoted
// _ZZ6Phase2PiiiE3row has been demoted
// _ZZ6Phase2PiiiE3col has been demoted
// _ZZ6Phase3PiiiE5pivot has been demoted
// _ZZ6Phase3PiiiE3row has been demoted
// _ZZ6Phase3PiiiE3col has been demoted

.visible .entry _Z6Phase1Piii(
	.param .u64 .ptr .align 1 _Z6Phase1Piii_param_0,
	.param .u32 _Z6Phase1Piii_param_1,
	.param .u32 _Z6Phase1Piii_param_2
)
{
	.reg .b32 	%r<1160>;
	.reg .b64 	%rd<9>;
	// demoted variable
	.shared .align 4 .b8 _ZZ6Phase1PiiiE6shared[16384];
	ld.param.u64 	%rd1, [_Z6Phase1Piii_param_0];
	ld.param.u32 	%r1, [_Z6Phase1Piii_param_1];
	ld.param.u32 	%r2, [_Z6Phase1Piii_param_2];
	cvta.to.global.u64 	%rd2, %rd1;
	mov.u32 	%r3, %tid.x;
	mov.u32 	%r4, %tid.y;
	shl.b32 	%r5, %r4, 2;
	shl.b32 	%r6, %r1, 6;
	add.s32 	%r7, %r6, %r3;
	add.s32 	%r8, %r5, %r6;
	mad.lo.s32 	%r9, %r8, %r2, %r7;
	mul.wide.s32 	%rd3, %r9, 4;
	add.s64 	%rd4, %rd2, %rd3;
	ld.global.u32 	%r10, [%rd4];
	shl.b32 	%r11, %r4, 10;
	mov.u32 	%r12, _ZZ6Phase1PiiiE6shared;
	add.s32 	%r13, %r12, %r11;
	shl.b32 	%r14, %r3, 2;
	add.s32 	%r15, %r13, %r14;
	st.shared.u32 	[%r15], %r10;
	mul.wide.s32 	%rd5, %r2, 4;
	add.s64 	%rd6, %rd4, %rd5;
	ld.global.u32 	%r16, [%rd6];
	st.shared.u32 	[%r15+256], %r16;
	add.s64 	%rd7, %rd6, %rd5;
	ld.global.u32 	%r17, [%rd7];
	st.shared.u32 	[%r15+512], %r17;
	add.s64 	%rd8, %rd7, %rd5;
	ld.global.u32 	%r18, [%rd8];
	st.shared.u32 	[%r15+768], %r18;
	bar.sync 	0;
	add.s32 	%r19, %r12, %r14;
	ld.shared.u32 	%r20, [%r15];
	ld.shared.u32 	%r21, [%r13];
	ld.shared.u32 	%r22, [%r19];
	add.s32 	%r23, %r22, %r21;
	min.s32 	%r24, %r20, %r23;
	st.shared.u32 	[%r15], %r24;
	ld.shared.u32 	%r25, [%r15+256];
	ld.shared.u32 	%r26, [%r13+256];
	ld.shared.u32 	%r27, [%r19];
	add.s32 	%r28, %r27, %r26;
	min.s32 	%r29, %r25, %r28;
	st.shared.u32 	[%r15+256], %r29;
	ld.shared.u32 	%r30, [%r15+512];
	ld.shared.u32 	%r31, [%r13+512];
	add.s32 	%r32, %r27, %r31;
	min.s32 	%r33, %r30, %r32;
	st.shared.u32 	[%r15+512], %r33;
	ld.shared.u32 	%r34, [%r15+768];
	ld.shared.u32 	%r35, [%r13+768];
	add.s32 	%r36, %r27, %r35;
	min.s32 	%r37, %r34, %r36;
	st.shared.u32 	[%r15+768], %r37;
	bar.sync 	0;
	ld.shared.u32 	%r38, [%r15];
	ld.shared.u32 	%r39, [%r13+4];
	ld.shared.u32 	%r40, [%r19+256];
	add.s32 	%r41, %r40, %r39;
	min.s32 	%r42, %r38, %r41;
	st.shared.u32 	[%r15], %r42;
	ld.shared.u32 	%r43, [%r15+256];
	ld.shared.u32 	%r44, [%r13+260];
	add.s32 	%r45, %r40, %r44;
	min.s32 	%r46, %r43, %r45;
	st.shared.u32 	[%r15+256], %r46;
	ld.shared.u32 	%r47, [%r15+512];
	ld.shared.u32 	%r48, [%r13+516];
	ld.shared.u32 	%r49, [%r19+256];
	add.s32 	%r50, %r49, %r48;
	min.s32 	%r51, %r47, %r50;
	st.shared.u32 	[%r15+512], %r51;
	ld.shared.u32 	%r52, [%r15+768];
	ld.shared.u32 	%r53, [%r13+772];
	add.s32 	%r54, %r49, %r53;
	min.s32 	%r55, %r52, %r54;
	st.shared.u32 	[%r15+768], %r55;
	bar.sync 	0;
	ld.shared.u32 	%r56, [%r15];
	ld.shared.u32 	%r57, [%r13+8];
	ld.shared.u32 	%r58, [%r19+512];
	add.s32 	%r59, %r58, %r57;
	min.s32 	%r60, %r56, %r59;
	st.shared.u32 	[%r15], %r60;
	ld.shared.u32 	%r61, [%r15+256];
	ld.shared.u32 	%r62, [%r13+264];
	add.s32 	%r63, %r58, %r62;
	min.s32 	%r64, %r61, %r63;
	st.shared.u32 	[%r15+256], %r64;
	ld.shared.u32 	%r65, [%r15+512];
	ld.shared.u32 	%r66, [%r13+520];
	add.s32 	%r67, %r58, %r66;
	min.s32 	%r68, %r65, %r67;
	st.shared.u32 	[%r15+512], %r68;
	ld.shared.u32 	%r69, [%r15+768];
	ld.shared.u32 	%r70, [%r13+776];
	ld.shared.u32 	%r71, [%r19+512];
	add.s32 	%r72, %r71, %r70;
	min.s32 	%r73, %r69, %r72;
	st.shared.u32 	[%r15+768], %r73;
	bar.sync 	0;
	ld.shared.u32 	%r74, [%r15];
	ld.shared.u32 	%r75, [%r13+12];
	ld.shared.u32 	%r76, [%r19+768];
	add.s32 	%r77, %r76, %r75;
	min.s32 	%r78, %r74, %r77;
	st.shared.u32 	[%r15], %r78;
	ld.shared.u32 	%r79, [%r15+256];
	ld.shared.u32 	%r80, [%r13+268];
	add.s32 	%r81, %r76, %r80;
	min.s32 	%r82, %r79, %r81;
	st.shared.u32 	[%r15+256], %r82;
	ld.shared.u32 	%r83, [%r15+512];
	ld.shared.u32 	%r84, [%r13+524];
	add.s32 	%r85, %r76, %r84;
	min.s32 	%r86, %r83, %r85;
	st.shared.u32 	[%r15+512], %r86;
	ld.shared.u32 	%r87, [%r15+768];
	ld.shared.u32 	%r88, [%r13+780];
	add.s32 	%r89, %r76, %r88;
	min.s32 	%r90, %r87, %r89;
	st.shared.u32 	[%r15+768], %r90;
	bar.sync 	0;
	ld.shared.u32 	%r91, [%r15];
	ld.shared.u32 	%r92, [%r13+16];
	ld.shared.u32 	%r93, [%r19+1024];
	add.s32 	%r94, %r93, %r92;
	min.s32 	%r95, %r91, %r94;
	st.shared.u32 	[%r15], %r95;
	ld.shared.u32 	%r96, [%r15+256];
	ld.shared.u32 	%r97, [%r13+272];
	ld.shared.u32 	%r98, [%r19+1024];
	add.s32 	%r99, %r98, %r97;
	min.s32 	%r100, %r96, %r99;
	st.shared.u32 	[%r15+256], %r100;
	ld.shared.u32 	%r101, [%r15+512];
	ld.shared.u32 	%r102, [%r13+528];
	add.s32 	%r103, %r98, %r102;
	min.s32 	%r104, %r101, %r103;
	st.shared.u32 	[%r15+512], %r104;
	ld.shared.u32 	%r105, [%r15+768];
	ld.shared.u32 	%r106, [%r13+784];
	add.s32 	%r107, %r98, %r106;
	min.s32 	%r108, %r105, %r107;
	st.shared.u32 	[%r15+768], %r108;
	bar.sync 	0;
	ld.shared.u32 	%r109, [%r15];
	ld.shared.u32 	%r110, [%r13+20];
	ld.shared.u32 	%r111, [%r19+1280];
	add.s32 	%r112, %r111, %r110;
	min.s32 	%r113, %r109, %r112;
	st.shared.u32 	[%r15], %r113;
	ld.shared.u32 	%r114, [%r15+256];
	ld.shared.u32 	%r115, [%r13+276];
	add.s32 	%r116, %r111, %r115;
	min.s32 	%r117, %r114, %r116;
	st.shared.u32 	[%r15+256], %r117;
	ld.shared.u32 	%r118, [%r15+512];
	ld.shared.u32 	%r119, [%r13+532];
	ld.shared.u32 	%r120, [%r19+1280];
	add.s32 	%r121, %r120, %r119;
	min.s32 	%r122, %r118, %r121;
	st.shared.u32 	[%r15+512], %r122;
	ld.shared.u32 	%r123, [%r15+768];
	ld.shared.u32 	%r124, [%r13+788];
	add.s32 	%r125, %r120, %r124;
	min.s32 	%r126, %r123, %r125;
	st.shared.u32 	[%r15+768], %r126;
	bar.sync 	0;
	ld.shared.u32 	%r127, [%r15];
	ld.shared.u32 	%r128, [%r13+24];
	ld.shared.u32 	%r129, [%r19+1536];
	add.s32 	%r130, %r129, %r128;
	min.s32 	%r131, %r127, %r130;
	st.shared.u32 	[%r15], %r131;
	ld.shared.u32 	%r132, [%r15+256];
	ld.shared.u32 	%r133, [%r13+280];
	add.s32 	%r134, %r129, %r133;
	min.s32 	%r135, %r132, %r134;
	st.shared.u32 	[%r15+256], %r135;
	ld.shared.u32 	%r136, [%r15+512];
	ld.shared.u32 	%r137, [%r13+536];
	add.s32 	%r138, %r129, %r137;
	min.s32 	%r139, %r136, %r138;
	st.shared.u32 	[%r15+512], %r139;
	ld.shared.u32 	%r140, [%r15+768];
	ld.shared.u32 	%r141, [%r13+792];
	ld.shared.u32 	%r142, [%r19+1536];
	add.s32 	%r143, %r142, %r141;
	min.s32 	%r144, %r140, %r143;
	st.shared.u32 	[%r15+768], %r144;
	bar.sync 	0;
	ld.shared.u32 	%r145, [%r15];
	ld.shared.u32 	%r146, [%r13+28];
	ld.shared.u32 	%r147, [%r19+1792];
	add.s32 	%r148, %r147, %r146;
	min.s32 	%r149, %r145, %r148;
	st.shared.u32 	[%r15], %r149;
	ld.shared.u32 	%r150, [%r15+256];
	ld.shared.u32 	%r151, [%r13+284];
	add.s32 	%r152, %r147, %r151;
	min.s32 	%r153, %r150, %r152;
	st.shared.u32 	[%r15+256], %r153;
	ld.shared.u32 	%r154, [%r15+512];
	ld.shared.u32 	%r155, [%r13+540];
	add.s32 	%r156, %r147, %r155;
	min.s32 	%r157, %r154, %r156;
	st.shared.u32 	[%r15+512], %r157;
	ld.shared.u32 	%r158, [%r15+768];
	ld.shared.u32 	%r159, [%r13+796];
	add.s32 	%r160, %r147, %r159;
	min.s32 	%r161, %r158, %r160;
	st.shared.u32 	[%r15+768], %r161;
	bar.sync 	0;
	ld.shared.u32 	%r162, [%r15];
	ld.shared.u32 	%r163, [%r13+32];
	ld.shared.u32 	%r164, [%r19+2048];
	add.s32 	%r165, %r164, %r163;
	min.s32 	%r166, %r162, %r165;
	st.shared.u32 	[%r15], %r166;
	ld.shared.u32 	%r167, [%r15+256];
	ld.shared.u32 	%r168, [%r13+288];
	ld.shared.u32 	%r169, [%r19+2048];
	add.s32 	%r170, %r169, %r168;
	min.s32 	%r171, %r167, %r170;
	st.shared.u32 	[%r15+256], %r171;
	ld.shared.u32 	%r172, [%r15+512];
	ld.shared.u32 	%r173, [%r13+544];
	add.s32 	%r174, %r169, %r173;
	min.s32 	%r175, %r172, %r174;
	st.shared.u32 	[%r15+512], %r175;
	ld.shared.u32 	%r176, [%r15+768];
	ld.shared.u32 	%r177, [%r13+800];
	add.s32 	%r178, %r169, %r177;
	min.s32 	%r179, %r176, %r178;
	st.shared.u32 	[%r15+768], %r179;
	bar.sync 	0;
	ld.shared.u32 	%r180, [%r15];
	ld.shared.u32 	%r181, [%r13+36];
	ld.shared.u32 	%r182, [%r19+2304];
	add.s32 	%r183, %r182, %r181;
	min.s32 	%r184, %r180, %r183;
	st.shared.u32 	[%r15], %r184;
	ld.shared.u32 	%r185, [%r15+256];
	ld.shared.u32 	%r186, [%r13+292];
	add.s32 	%r187, %r182, %r186;
	min.s32 	%r188, %r185, %r187;
	st.shared.u32 	[%r15+256], %r188;
	ld.shared.u32 	%r189, [%r15+512];
	ld.shared.u32 	%r190, [%r13+548];
	ld.shared.u32 	%r191, [%r19+2304];
	add.s32 	%r192, %r191, %r190;
	min.s32 	%r193, %r189, %r192;
	st.shared.u32 	[%r15+512], %r193;
	ld.shared.u32 	%r194, [%r15+768];
	ld.shared.u32 	%r195, [%r13+804];
	add.s32 	%r196, %r191, %r195;
	min.s32 	%r197, %r194, %r196;
	st.shared.u32 	[%r15+768], %r197;
	bar.sync 	0;
	ld.shared.u32 	%r198, [%r15];
	ld.shared.u32 	%r199, [%r13+40];
	ld.shared.u32 	%r200, [%r19+2560];
	add.s32 	%r201, %r200, %r199;
	min.s32 	%r202, %r198, %r201;
	st.shared.u32 	[%r15], %r202;
	ld.shared.u32 	%r203, [%r15+256];
	ld.shared.u32 	%r204, [%r13+296];
	add.s32 	%r205, %r200, %r204;
	min.s32 	%r206, %r203, %r205;
	st.shared.u32 	[%r15+256], %r206;
	ld.shared.u32 	%r207, [%r15+512];
	ld.shared.u32 	%r208, [%r13+552];
	add.s32 	%r209, %r200, %r208;
	min.s32 	%r210, %r207, %r209;
	st.shared.u32 	[%r15+512], %r210;
	ld.shared.u32 	%r211, [%r15+768];
	ld.shared.u32 	%r212, [%r13+808];
	ld.shared.u32 	%r213, [%r19+2560];
	add.s32 	%r214, %r213, %r212;
	min.s32 	%r215, %r211, %r214;
	st.shared.u32 	[%r15+768], %r215;
	bar.sync 	0;
	ld.shared.u32 	%r216, [%r15];
	ld.shared.u32 	%r217, [%r13+44];
	ld.shared.u32 	%r218, [%r19+2816];
	add.s32 	%r219, %r218, %r217;
	min.s32 	%r220, %r216, %r219;
	st.shared.u32 	[%r15], %r220;
	ld.shared.u32 	%r221, [%r15+256];
	ld.shared.u32 	%r222, [%r13+300];
	add.s32 	%r223, %r218, %r222;
	min.s32 	%r224, %r221, %r223;
	st.shared.u32 	[%r15+256], %r224;
	ld.shared.u32 	%r225, [%r15+512];
	ld.shared.u32 	%r226, [%r13+556];
	add.s32 	%r227, %r218, %r226;
	min.s32 	%r228, %r225, %r227;
	st.shared.u32 	[%r15+512], %r228;
	ld.shared.u32 	%r229, [%r15+768];
	ld.shared.u32 	%r230, [%r13+812];
	add.s32 	%r231, %r218, %r230;
	min.s32 	%r232, %r229, %r231;
	st.shared.u32 	[%r15+768], %r232;
	bar.sync 	0;
	ld.shared.u32 	%r233, [%r15];
	ld.shared.u32 	%r234, [%r13+48];
	ld.shared.u32 	%r235, [%r19+3072];
	add.s32 	%r236, %r235, %r234;
	min.s32 	%r237, %r233, %r236;
	st.shared.u32 	[%r15], %r237;
	ld.shared.u32 	%r238, [%r15+256];
	ld.shared.u32 	%r239, [%r13+304];
	ld.shared.u32 	%r240, [%r19+3072];
	add.s32 	%r241, %r240, %r239;
	min.s32 	%r242, %r238, %r241;
	st.shared.u32 	[%r15+256], %r242;
	ld.shared.u32 	%r243, [%r15+512];
	ld.shared.u32 	%r244, [%r13+560];
	add.s32 	%r245, %r240, %r244;
	min.s32 	%r246, %r243, %r245;
	st.shared.u32 	[%r15+512], %r246;
	ld.shared.u32 	%r247, [%r15+768];
	ld.shared.u32 	%r248, [%r13+816];
	add.s32 	%r249, %r240, %r248;
	min.s32 	%r250, %r247, %r249;
	st.shared.u32 	[%r15+768], %r250;
	bar.sync 	0;
	ld.shared.u32 	%r251, [%r15];
	ld.shared.u32 	%r252, [%r13+52];
	ld.shared.u32 	%r253, [%r19+3328];
	add.s32 	%r254, %r253, %r252;
	min.s32 	%r255, %r251, %r254;
	st.shared.u32 	[%r15], %r255;
	ld.shared.u32 	%r256, [%r15+256];
	ld.shared.u32 	%r257, [%r13+308];
	add.s32 	%r258, %r253, %r257;
	min.s32 	%r259, %r256, %r258;
	st.shared.u32 	[%r15+256], %r259;
	ld.shared.u32 	%r260, [%r15+512];
	ld.shared.u32 	%r261, [%r13+564];
	ld.shared.u32 	%r262, [%r19+3328];
	add.s32 	%r263, %r262, %r261;
	min.s32 	%r264, %r260, %r263;
	st.shared.u32 	[%r15+512], %r264;
	ld.shared.u32 	%r265, [%r15+768];
	ld.shared.u32 	%r266, [%r13+820];
	add.s32 	%r267, %r262, %r266;
	min.s32 	%r268, %r265, %r267;
	st.shared.u32 	[%r15+768], %r268;
	bar.sync 	0;
	ld.shared.u32 	%r269, [%r15];
	ld.shared.u32 	%r270, [%r13+56];
	ld.shared.u32 	%r271, [%r19+3584];
	add.s32 	%r272, %r271, %r270;
	min.s32 	%r273, %r269, %r272;
	st.shared.u32 	[%r15], %r273;
	ld.shared.u32 	%r274, [%r15+256];
	ld.shared.u32 	%r275, [%r13+312];
	add.s32 	%r276, %r271, %r275;
	min.s32 	%r277, %r274, %r276;
	st.shared.u32 	[%r15+256], %r277;
	ld.shared.u32 	%r278, [%r15+512];
	ld.shared.u32 	%r279, [%r13+568];
	add.s32 	%r280, %r271, %r279;
	min.s32 	%r281, %r278, %r280;
	st.shared.u32 	[%r15+512], %r281;
	ld.shared.u32 	%r282, [%r15+768];
	ld.shared.u32 	%r283, [%r13+824];
	ld.shared.u32 	%r284, [%r19+3584];
	add.s32 	%r285, %r284, %r283;
	min.s32 	%r286, %r282, %r285;
	st.shared.u32 	[%r15+768], %r286;
	bar.sync 	0;
	ld.shared.u32 	%r287, [%r15];
	ld.shared.u32 	%r288, [%r13+60];
	ld.shared.u32 	%r289, [%r19+3840];
	add.s32 	%r290, %r289, %r288;
	min.s32 	%r291, %r287, %r290;
	st.shared.u32 	[%r15], %r291;
	ld.shared.u32 	%r292, [%r15+256];
	ld.shared.u32 	%r293, [%r13+316];
	add.s32 	%r294, %r289, %r293;
	min.s32 	%r295, %r292, %r294;
	st.shared.u32 	[%r15+256], %r295;
	ld.shared.u32 	%r296, [%r15+512];
	ld.shared.u32 	%r297, [%r13+572];
	add.s32 	%r298, %r289, %r297;
	min.s32 	%r299, %r296, %r298;
	st.shared.u32 	[%r15+512], %r299;
	ld.shared.u32 	%r300, [%r15+768];
	ld.shared.u32 	%r301, [%r13+828];
	add.s32 	%r302, %r289, %r301;
	min.s32 	%r303, %r300, %r302;
	st.shared.u32 	[%r15+768], %r303;
	bar.sync 	0;
	ld.shared.u32 	%r304, [%r15];
	ld.shared.u32 	%r305, [%r13+64];
	ld.shared.u32 	%r306, [%r19+4096];
	add.s32 	%r307, %r306, %r305;
	min.s32 	%r308, %r304, %r307;
	st.shared.u32 	[%r15], %r308;
	ld.shared.u32 	%r309, [%r15+256];
	ld.shared.u32 	%r310, [%r13+320];
	ld.shared.u32 	%r311, [%r19+4096];
	add.s32 	%r312, %r311, %r310;
	min.s32 	%r313, %r309, %r312;
	st.shared.u32 	[%r15+256], %r313;
	ld.shared.u32 	%r314, [%r15+512];
	ld.shared.u32 	%r315, [%r13+576];
	add.s32 	%r316, %r311, %r315;
	min.s32 	%r317, %r314, %r316;
	st.shared.u32 	[%r15+512], %r317;
	ld.shared.u32 	%r318, [%r15+768];
	ld.shared.u32 	%r319, [%r13+832];
	add.s32 	%r320, %r311, %r319;
	min.s32 	%r321, %r318, %r320;
	st.shared.u32 	[%r15+768], %r321;
	bar.sync 	0;
	ld.shared.u32 	%r322, [%r15];
	ld.shared.u32 	%r323, [%r13+68];
	ld.shared.u32 	%r324, [%r19+4352];
	add.s32 	%r325, %r324, %r323;
	min.s32 	%r326, %r322, %r325;
	st.shared.u32 	[%r15], %r326;
	ld.shared.u32 	%r327, [%r15+256];
	ld.shared.u32 	%r328, [%r13+324];
	add.s32 	%r329, %r324, %r328;
	min.s32 	%r330, %r327, %r329;
	st.shared.u32 	[%r15+256], %r330;
	ld.shared.u32 	%r331, [%r15+512];
	ld.shared.u32 	%r332, [%r13+580];
	ld.shared.u32 	%r333, [%r19+4352];
	add.s32 	%r334, %r333, %r332;
	min.s32 	%r335, %r331, %r334;
	st.shared.u32 	[%r15+512], %r335;
	ld.shared.u32 	%r336, [%r15+768];
	ld.shared.u32 	%r337, [%r13+836];
	add.s32 	%r338, %r333, %r337;
	min.s32 	%r339, %r336, %r338;
	st.shared.u32 	[%r15+768], %r339;
	bar.sync 	0;
	ld.shared.u32 	%r340, [%r15];
	ld.shared.u32 	%r341, [%r13+72];
	ld.shared.u32 	%r342, [%r19+4608];
	add.s32 	%r343, %r342, %r341;
	min.s32 	%r344, %r340, %r343;
	st.shared.u32 	[%r15], %r344;
	ld.shared.u32 	%r345, [%r15+256];
	ld.shared.u32 	%r346, [%r13+328];
	add.s32 	%r347, %r342, %r346;
	min.s32 	%r348, %r345, %r347;
	st.shared.u32 	[%r15+256], %r348;
	ld.shared.u32 	%r349, [%r15+512];
	ld.shared.u32 	%r350, [%r13+584];
	add.s32 	%r351, %r342, %r350;
	min.s32 	%r352, %r349, %r351;
	st.shared.u32 	[%r15+512], %r352;
	ld.shared.u32 	%r353, [%r15+768];
	ld.shared.u32 	%r354, [%r13+840];
	ld.shared.u32 	%r355, [%r19+4608];
	add.s32 	%r356, %r355, %r354;
	min.s32 	%r357, %r353, %r356;
	st.shared.u32 	[%r15+768], %r357;
	bar.sync 	0;
	ld.shared.u32 	%r358, [%r15];
	ld.shared.u32 	%r359, [%r13+76];
	ld.shared.u32 	%r360, [%r19+4864];
	add.s32 	%r361, %r360, %r359;
	min.s32 	%r362, %r358, %r361;
	st.shared.u32 	[%r15], %r362;
	ld.shared.u32 	%r363, [%r15+256];
	ld.shared.u32 	%r364, [%r13+332];
	add.s32 	%r365, %r360, %r364;
	min.s32 	%r366, %r363, %r365;
	st.shared.u32 	[%r15+256], %r366;
	ld.shared.u32 	%r367, [%r15+512];
	ld.shared.u32 	%r368, [%r13+588];
	add.s32 	%r369, %r360, %r368;
	min.s32 	%r370, %r367, %r369;
	st.shared.u32 	[%r15+512], %r370;
	ld.shared.u32 	%r371, [%r15+768];
	ld.shared.u32 	%r372, [%r13+844];
	add.s32 	%r373, %r360, %r372;
	min.s32 	%r374, %r371, %r373;
	st.shared.u32 	[%r15+768], %r374;
	bar.sync 	0;
	ld.shared.u32 	%r375, [%r15];
	ld.shared.u32 	%r376, [%r13+80];
	ld.shared.u32 	%r377, [%r19+5120];
	add.s32 	%r378, %r377, %r376;
	min.s32 	%r379, %r375, %r378;
	st.shared.u32 	[%r15], %r379;
	ld.shared.u32 	%r380, [%r15+256];
	ld.shared.u32 	%r381, [%r13+336];
	ld.shared.u32 	%r382, [%r19+5120];
	add.s32 	%r383, %r382, %r381;
	min.s32 	%r384, %r380, %r383;
	st.shared.u32 	[%r15+256], %r384;
	ld.shared.u32 	%r385, [%r15+512];
	ld.shared.u32 	%r386, [%r13+592];
	add.s32 	%r387, %r382, %r386;
	min.s32 	%r388, %r385, %r387;
	st.shared.u32 	[%r15+512], %r388;
	ld.shared.u32 	%r389, [%r15+768];
	ld.shared.u32 	%r390, [%r13+848];
	add.s32 	%r391, %r382, %r390;
	min.s32 	%r392, %r389, %r391;
	st.shared.u32 	[%r15+768], %r392;
	bar.sync 	0;
	ld.shared.u32 	%r393, [%r15];
	ld.shared.u32 	%r394, [%r13+84];
	ld.shared.u32 	%r395, [%r19+5376];
	add.s32 	%r396, %r395, %r394;
	min.s32 	%r397, %r393, %r396;
	st.shared.u32 	[%r15], %r397;
	ld.shared.u32 	%r398, [%r15+256];
	ld.shared.u32 	%r399, [%r13+340];
	add.s32 	%r400, %r395, %r399;
	min.s32 	%r401, %r398, %r400;
	st.shared.u32 	[%r15+256], %r401;
	ld.shared.u32 	%r402, [%r15+512];
	ld.shared.u32 	%r403, [%r13+596];
	ld.shared.u32 	%r404, [%r19+5376];
	add.s32 	%r405, %r404, %r403;
	min.s32 	%r406, %r402, %r405;
	st.shared.u32 	[%r15+512], %r406;
	ld.shared.u32 	%r407, [%r15+768];
	ld.shared.u32 	%r408, [%r13+852];
	add.s32 	%r409, %r404, %r408;
	min.s32 	%r410, %r407, %r409;
	st.shared.u32 	[%r15+768], %r410;
	bar.sync 	0;
	ld.shared.u32 	%r411, [%r15];
	ld.shared.u32 	%r412, [%r13+88];
	ld.shared.u32 	%r413, [%r19+5632];
	add.s32 	%r414, %r413, %r412;
	min.s32 	%r415, %r411, %r414;
	st.shared.u32 	[%r15], %r415;
	ld.shared.u32 	%r416, [%r15+256];
	ld.shared.u32 	%r417, [%r13+344];
	add.s32 	%r418, %r413, %r417;
	min.s32 	%r419, %r416, %r418;
	st.shared.u32 	[%r15+256], %r419;
	ld.shared.u32 	%r420, [%r15+512];
	ld.shared.u32 	%r421, [%r13+600];
	add.s32 	%r422, %r413, %r421;
	min.s32 	%r423, %r420, %r422;
	st.shared.u32 	[%r15+512], %r423;
	ld.shared.u32 	%r424, [%r15+768];
	ld.shared.u32 	%r425, [%r13+856];
	ld.shared.u32 	%r426, [%r19+5632];
	add.s32 	%r427, %r426, %r425;
	min.s32 	%r428, %r424, %r427;
	st.shared.u32 	[%r15+768], %r428;
	bar.sync 	0;
	ld.shared.u32 	%r429, [%r15];
	ld.shared.u32 	%r430, [%r13+92];
	ld.shared.u32 	%r431, [%r19+5888];
	add.s32 	%r432, %r431, %r430;
	min.s32 	%r433, %r429, %r432;
	st.shared.u32 	[%r15], %r433;
	ld.shared.u32 	%r434, [%r15+256];
	ld.shared.u32 	%r435, [%r13+348];
	add.s32 	%r436, %r431, %r435;
	min.s32 	%r437, %r434, %r436;
	st.shared.u32 	[%r15+256], %r437;
	ld.shared.u32 	%r438, [%r15+512];
	ld.shared.u32 	%r439, [%r13+604];
	add.s32 	%r440, %r431, %r439;
	min.s32 	%r441, %r438, %r440;
	st.shared.u32 	[%r15+512], %r441;
	ld.shared.u32 	%r442, [%r15+768];
	ld.shared.u32 	%r443, [%r13+860];
	add.s32 	%r444, %r431, %r443;
	min.s32 	%r445, %r442, %r444;
	st.shared.u32 	[%r15+768], %r445;
	bar.sync 	0;
	ld.shared.u32 	%r446, [%r15];
	ld.shared.u32 	%r447, [%r13+96];
	ld.shared.u32 	%r448, [%r19+6144];
	add.s32 	%r449, %r448, %r447;
	min.s32 	%r450, %r446, %r449;
	st.shared.u32 	[%r15], %r450;
	ld.shared.u32 	%r451, [%r15+256];
	ld.shared.u32 	%r452, [%r13+352];
	ld.shared.u32 	%r453, [%r19+6144];
	add.s32 	%r454, %r453, %r452;
	min.s32 	%r455, %r451, %r454;
	st.shared.u32 	[%r15+256], %r455;
	ld.shared.u32 	%r456, [%r15+512];
	ld.shared.u32 	%r457, [%r13+608];
	add.s32 	%r458, %r453, %r457;
	min.s32 	%r459, %r456, %r458;
	st.shared.u32 	[%r15+512], %r459;
	ld.shared.u32 	%r460, [%r15+768];
	ld.shared.u32 	%r461, [%r13+864];
	add.s32 	%r462, %r453, %r461;
	min.s32 	%r463, %r460, %r462;
	st.shared.u32 	[%r15+768], %r463;
	bar.sync 	0;
	ld.shared.u32 	%r464, [%r15];
	ld.shared.u32 	%r465, [%r13+100];
	ld.shared.u32 	%r466, [%r19+6400];
	add.s32 	%r467, %r466, %r465;
	min.s32 	%r468, %r464, %r467;
	st.shared.u32 	[%r15], %r468;
	ld.shared.u32 	%r469, [%r15+256];
	ld.shared.u32 	%r470, [%r13+356];
	add.s32 	%r471, %r466, %r470;
	min.s32 	%r472, %r469, %r471;
	st.shared.u32 	[%r15+256], %r472;
	ld.shared.u32 	%r473, [%r15+512];
	ld.shared.u32 	%r474, [%r13+612];
	ld.shared.u32 	%r475, [%r19+6400];
	add.s32 	%r476, %r475, %r474;
	min.s32 	%r477, %r473, %r476;
	st.shared.u32 	[%r15+512], %r477;
	ld.shared.u32 	%r478, [%r15+768];
	ld.shared.u32 	%r479, [%r13+868];
	add.s32 	%r480, %r475, %r479;
	min.s32 	%r481, %r478, %r480;
	st.shared.u32 	[%r15+768], %r481;
	bar.sync 	0;
	ld.shared.u32 	%r482, [%r15];
	ld.shared.u32 	%r483, [%r13+104];
	ld.shared.u32 	%r484, [%r19+6656];
	add.s32 	%r485, %r484, %r483;
	min.s32 	%r486, %r482, %r485;
	st.shared.u32 	[%r15], %r486;
	ld.shared.u32 	%r487, [%r15+256];
	ld.shared.u32 	%r488, [%r13+360];
	add.s32 	%r489, %r484, %r488;
	min.s32 	%r490, %r487, %r489;
	st.shared.u32 	[%r15+256], %r490;
	ld.shared.u32 	%r491, [%r15+512];
	ld.shared.u32 	%r492, [%r13+616];
	add.s32 	%r493, %r484, %r492;
	min.s32 	%r494, %r491, %r493;
	st.shared.u32 	[%r15+512], %r494;
	ld.shared.u32 	%r495, [%r15+768];
	ld.shared.u32 	%r496, [%r13+872];
	ld.shared.u32 	%r497, [%r19+6656];
	add.s32 	%r498, %r497, %r496;
	min.s32 	%r499, %r495, %r498;
	st.shared.u32 	[%r15+768], %r499;
	bar.sync 	0;
	ld.shared.u32 	%r500, [%r15];
	ld.shared.u32 	%r501, [%r13+108];
	ld.shared.u32 	%r502, [%r19+6912];
	add.s32 	%r503, %r502, %r501;
	min.s32 	%r504, %r500, %r503;
	st.shared.u32 	[%r15], %r504;
	ld.shared.u32 	%r505, [%r15+256];
	ld.shared.u32 	%r506, [%r13+364];
	add.s32 	%r507, %r502, %r506;
	min.s32 	%r508, %r505, %r507;
	st.shared.u32 	[%r15+256], %r508;
	ld.shared.u32 	%r509, [%r15+512];
	ld.shared.u32 	%r510, [%r13+620];
	add.s32 	%r511, %r502, %r510;
	min.s32 	%r512, %r509, %r511;
	st.shared.u32 	[%r15+512], %r512;
	ld.shared.u32 	%r513, [%r15+768];
	ld.shared.u32 	%r514, [%r13+876];
	add.s32 	%r515, %r502, %r514;
	min.s32 	%r516, %r513, %r515;
	st.shared.u32 	[%r15+768], %r516;
	bar.sync 	0;
	ld.shared.u32 	%r517, [%r15];
	ld.shared.u32 	%r518, [%r13+112];
	ld.shared.u32 	%r519, [%r19+7168];
	add.s32 	%r520, %r519, %r518;
	min.s32 	%r521, %r517, %r520;
	st.shared.u32 	[%r15], %r521;
	ld.shared.u32 	%r522, [%r15+256];
	ld.shared.u32 	%r523, [%r13+368];
	ld.shared.u32 	%r524, [%r19+7168];
	add.s32 	%r525, %r524, %r523;
	min.s32 	%r526, %r522, %r525;
	st.shared.u32 	[%r15+256], %r526;
	ld.shared.u32 	%r527, [%r15+512];
	ld.shared.u32 	%r528, [%r13+624];
	add.s32 	%r529, %r524, %r528;
	min.s32 	%r530, %r527, %r529;
	st.shared.u32 	[%r15+512], %r530;
	ld.shared.u32 	%r531, [%r15+768];
	ld.shared.u32 	%r532, [%r13+880];
	add.s32 	%r533, %r524, %r532;
	min.s32 	%r534, %r531, %r533;
	st.shared.u32 	[%r15+768], %r534;
	bar.sync 	0;
	ld.shared.u32 	%r535, [%r15];
	ld.shared.u32 	%r536, [%r13+116];
	ld.shared.u32 	%r537, [%r19+7424];
	add.s32 	%r538, %r537, %r536;
	min.s32 	%r539, %r535, %r538;
	st.shared.u32 	[%r15], %r539;
	ld.shared.u32 	%r540, [%r15+256];
	ld.shared.u32 	%r541, [%r13+372];
	add.s32 	%r542, %r537, %r541;
	min.s32 	%r543, %r540, %r542;
	st.shared.u32 	[%r15+256], %r543;
	ld.shared.u32 	%r544, [%r15+512];
	ld.shared.u32 	%r545, [%r13+628];
	ld.shared.u32 	%r546, [%r19+7424];
	add.s32 	%r547, %r546, %r545;
	min.s32 	%r548, %r544, %r547;
	st.shared.u32 	[%r15+512], %r548;
	ld.shared.u32 	%r549, [%r15+768];
	ld.shared.u32 	%r550, [%r13+884];
	add.s32 	%r551, %r546, %r550;
	min.s32 	%r552, %r549, %r551;
	st.shared.u32 	[%r15+768], %r552;
	bar.sync 	0;
	ld.shared.u32 	%r553, [%r15];
	ld.shared.u32 	%r554, [%r13+120];
	ld.shared.u32 	%r555, [%r19+7680];
	add.s32 	%r556, %r555, %r554;
	min.s32 	%r557, %r553, %r556;
	st.shared.u32 	[%r15], %r557;
	ld.shared.u32 	%r558, [%r15+256];
	ld.shared.u32 	%r559, [%r13+376];
	add.s32 	%r560, %r555, %r559;
	min.s32 	%r561, %r558, %r560;
	st.shared.u32 	[%r15+256], %r561;
	ld.shared.u32 	%r562, [%r15+512];
	ld.shared.u32 	%r563, [%r13+632];
	add.s32 	%r564, %r555, %r563;
	min.s32 	%r565, %r562, %r564;
	st.shared.u32 	[%r15+512], %r565;
	ld.shared.u32 	%r566, [%r15+768];
	ld.shared.u32 	%r567, [%r13+888];
	ld.shared.u32 	%r568, [%r19+7680];
	add.s32 	%r569, %r568, %r567;
	min.s32 	%r570, %r566, %r569;
	st.shared.u32 	[%r15+768], %r570;
	bar.sync 	0;
	ld.shared.u32 	%r571, [%r15];
	ld.shared.u32 	%r572, [%r13+124];
	ld.shared.u32 	%r573, [%r19+7936];
	add.s32 	%r574, %r573, %r572;
	min.s32 	%r575, %r571, %r574;
	st.shared.u32 	[%r15], %r575;
	ld.shared.u32 	%r576, [%r15+256];
	ld.shared.u32 	%r577, [%r13+380];
	add.s32 	%r578, %r573, %r577;
	min.s32 	%r579, %r576, %r578;
	st.shared.u32 	[%r15+256], %r579;
	ld.shared.u32 	%r580, [%r15+512];
	ld.shared.u32 	%r581, [%r13+636];
	add.s32 	%r582, %r573, %r581;
	min.s32 	%r583, %r580, %r582;
	st.shared.u32 	[%r15+512], %r583;
	ld.shared.u32 	%r584, [%r15+768];
	ld.shared.u32 	%r585, [%r13+892];
	add.s32 	%r586, %r573, %r585;
	min.s32 	%r587, %r584, %r586;
	st.shared.u32 	[%r15+768], %r587;
	bar.sync 	0;
	ld.shared.u32 	%r588, [%r15];
	ld.shared.u32 	%r589, [%r13+128];
	ld.shared.u32 	%r590, [%r19+8192];
	add.s32 	%r591, %r590, %r589;
	min.s32 	%r592, %r588, %r591;
	st.shared.u32 	[%r15], %r592;
	ld.shared.u32 	%r593, [%r15+256];
	ld.shared.u32 	%r594, [%r13+384];
	ld.shared.u32 	%r595, [%r19+8192];
	add.s32 	%r596, %r595, %r594;
	min.s32 	%r597, %r593, %r596;
	st.shared.u32 	[%r15+256], %r597;
	ld.shared.u32 	%r598, [%r15+512];
	ld.shared.u32 	%r599, [%r13+640];
	add.s32 	%r600, %r595, %r599;
	min.s32 	%r601, %r598, %r600;
	st.shared.u32 	[%r15+512], %r601;
	ld.shared.u32 	%r602, [%r15+768];
	ld.shared.u32 	%r603, [%r13+896];
	add.s32 	%r604, %r595, %r603;
	min.s32 	%r605, %r602, %r604;
	st.shared.u32 	[%r15+768], %r605;
	bar.sync 	0;
	ld.shared.u32 	%r606, [%r15];
	ld.shared.u32 	%r607, [%r13+132];
	ld.shared.u32 	%r608, [%r19+8448];
	add.s32 	%r609, %r608, %r607;
	min.s32 	%r610, %r606, %r609;
	st.shared.u32 	[%r15], %r610;
	ld.shared.u32 	%r611, [%r15+256];
	ld.shared.u32 	%r612, [%r13+388];
	add.s32 	%r613, %r608, %r612;
	min.s32 	%r614, %r611, %r613;
	st.shared.u32 	[%r15+256], %r614;
	ld.shared.u32 	%r615, [%r15+512];
	ld.shared.u32 	%r616, [%r13+644];
	ld.shared.u32 	%r617, [%r19+8448];
	add.s32 	%r618, %r617, %r616;
	min.s32 	%r619, %r615, %r618;
	st.shared.u32 	[%r15+512], %r619;
	ld.shared.u32 	%r620, [%r15+768];
	ld.shared.u32 	%r621, [%r13+900];
	add.s32 	%r622, %r617, %r621;
	min.s32 	%r623, %r620, %r622;
	st.shared.u32 	[%r15+768], %r623;
	bar.sync 	0;
	ld.shared.u32 	%r624, [%r15];
	ld.shared.u32 	%r625, [%r13+136];
	ld.shared.u32 	%r626, [%r19+8704];
	add.s32 	%r627, %r626, %r625;
	min.s32 	%r628, %r624, %r627;
	st.shared.u32 	[%r15], %r628;
	ld.shared.u32 	%r629, [%r15+256];
	ld.shared.u32 	%r630, [%r13+392];
	add.s32 	%r631, %r626, %r630;
	min.s32 	%r632, %r629, %r631;
	st.shared.u32 	[%r15+256], %r632;
	ld.shared.u32 	%r633, [%r15+512];
	ld.shared.u32 	%r634, [%r13+648];
	add.s32 	%r635, %r626, %r634;
	min.s32 	%r636, %r633, %r635;
	st.shared.u32 	[%r15+512], %r636;
	ld.shared.u32 	%r637, [%r15+768];
	ld.shared.u32 	%r638, [%r13+904];
	ld.shared.u32 	%r639, [%r19+8704];
	add.s32 	%r640, %r639, %r638;
	min.s32 	%r641, %r637, %r640;
	st.shared.u32 	[%r15+768], %r641;
	bar.sync 	0;
	ld.shared.u32 	%r642, [%r15];
	ld.shared.u32 	%r643, [%r13+140];
	ld.shared.u32 	%r644, [%r19+8960];
	add.s32 	%r645, %r644, %r643;
	min.s32 	%r646, %r642, %r645;
	st.shared.u32 	[%r15], %r646;
	ld.shared.u32 	%r647, [%r15+256];
	ld.shared.u32 	%r648, [%r13+396];
	add.s32 	%r649, %r644, %r648;
	min.s32 	%r650, %r647, %r649;
	st.shared.u32 	[%r15+256], %r650;
	ld.shared.u32 	%r651, [%r15+512];
	ld.shared.u32 	%r652, [%r13+652];
	add.s32 	%r653, %r644, %r652;
	min.s32 	%r654, %r651, %r653;
	st.shared.u32 	[%r15+512], %r654;
	ld.shared.u32 	%r655, [%r15+768];
	ld.shared.u32 	%r656, [%r13+908];
	add.s32 	%r657, %r644, %r656;
	min.s32 	%r658, %r655, %r657;
	st.shared.u32 	[%r15+768], %r658;
	bar.sync 	0;
	ld.shared.u32 	%r659, [%r15];
	ld.shared.u32 	%r660, [%r13+144];
	ld.shared.u32 	%r661, [%r19+9216];
	add.s32 	%r662, %r661, %r660;
	min.s32 	%r663, %r659, %r662;
	st.shared.u32 	[%r15], %r663;
	ld.shared.u32 	%r664, [%r15+256];
	ld.shared.u32 	%r665, [%r13+400];
	ld.shared.u32 	%r666, [%r19+9216];
	add.s32 	%r667, %r666, %r665;
	min.s32 	%r668, %r664, %r667;
	st.shared.u32 	[%r15+256], %r668;
	ld.shared.u32 	%r669, [%r15+512];
	ld.shared.u32 	%r670, [%r13+656];
	add.s32 	%r671, %r666, %r670;
	min.s32 	%r672, %r669, %r671;
	st.shared.u32 	[%r15+512], %r672;
	ld.shared.u32 	%r673, [%r15+768];
	ld.shared.u32 	%r674, [%r13+912];
	add.s32 	%r675, %r666, %r674;
	min.s32 	%r676, %r673, %r675;
	st.shared.u32 	[%r15+768], %r676;
	bar.sync 	0;
	ld.shared.u32 	%r677, [%r15];
	ld.shared.u32 	%r678, [%r13+148];
	ld.shared.u32 	%r679, [%r19+9472];
	add.s32 	%r680, %r679, %r678;
	min.s32 	%r681, %r677, %r680;
	st.shared.u32 	[%r15], %r681;
	ld.shared.u32 	%r682, [%r15+256];
	ld.shared.u32 	%r683, [%r13+404];
	add.s32 	%r684, %r679, %r683;
	min.s32 	%r685, %r682, %r684;
	st.shared.u32 	[%r15+256], %r685;
	ld.shared.u32 	%r686, [%r15+512];
	ld.shared.u32 	%r687, [%r13+660];
	ld.shared.u32 	%r688, [%r19+9472];
	add.s32 	%r689, %r688, %r687;
	min.s32 	%r690, %r686, %r689;
	st.shared.u32 	[%r15+512], %r690;
	ld.shared.u32 	%r691, [%r15+768];
	ld.shared.u32 	%r692, [%r13+916];
	add.s32 	%r693, %r688, %r692;
	min.s32 	%r694, %r691, %r693;
	st.shared.u32 	[%r15+768], %r694;
	bar.sync 	0;
	ld.shared.u32 	%r695, [%r15];
	ld.shared.u32 	%r696, [%r13+152];
	ld.shared.u32 	%r697, [%r19+9728];
	add.s32 	%r698, %r697, %r696;
	min.s32 	%r699, %r695, %r698;
	st.shared.u32 	[%r15], %r699;
	ld.shared.u32 	%r700, [%r15+256];
	ld.shared.u32 	%r701, [%r13+408];
	add.s32 	%r702, %r697, %r701;
	min.s32 	%r703, %r700, %r702;
	st.shared.u32 	[%r15+256], %r703;
	ld.shared.u32 	%r704, [%r15+512];
	ld.shared.u32 	%r705, [%r13+664];
	add.s32 	%r706, %r697, %r705;
	min.s32 	%r707, %r704, %r706;
	st.shared.u32 	[%r15+512], %r707;
	ld.shared.u32 	%r708, [%r15+768];
	ld.shared.u32 	%r709, [%r13+920];
	ld.shared.u32 	%r710, [%r19+9728];
	add.s32 	%r711, %r710, %r709;
	min.s32 	%r712, %r708, %r711;
	st.shared.u32 	[%r15+768], %r712;
	bar.sync 	0;
	ld.shared.u32 	%r713, [%r15];
	ld.shared.u32 	%r714, [%r13+156];
	ld.shared.u32 	%r715, [%r19+9984];
	add.s32 	%r716, %r715, %r714;
	min.s32 	%r717, %r713, %r716;
	st.shared.u32 	[%r15], %r717;
	ld.shared.u32 	%r718, [%r15+256];
	ld.shared.u32 	%r719, [%r13+412];
	add.s32 	%r720, %r715, %r719;
	min.s32 	%r721, %r718, %r720;
	st.shared.u32 	[%r15+256], %r721;
	ld.shared.u32 	%r722, [%r15+512];
	ld.shared.u32 	%r723, [%r13+668];
	add.s32 	%r724, %r715, %r723;
	min.s32 	%r725, %r722, %r724;
	st.shared.u32 	[%r15+512], %r725;
	ld.shared.u32 	%r726, [%r15+768];
	ld.shared.u32 	%r727, [%r13+924];
	add.s32 	%r728, %r715, %r727;
	min.s32 	%r729, %r726, %r728;
	st.shared.u32 	[%r15+768], %r729;
	bar.sync 	0;
	ld.shared.u32 	%r730, [%r15];
	ld.shared.u32 	%r731, [%r13+160];
	ld.shared.u32 	%r732, [%r19+10240];
	add.s32 	%r733, %r732, %r731;
	min.s32 	%r734, %r730, %r733;
	st.shared.u32 	[%r15], %r734;
	ld.shared.u32 	%r735, [%r15+256];
	ld.shared.u32 	%r736, [%r13+416];
	ld.shared.u32 	%r737, [%r19+10240];
	add.s32 	%r738, %r737, %r736;
	min.s32 	%r739, %r735, %r738;
	st.shared.u32 	[%r15+256], %r739;
	ld.shared.u32 	%r740, [%r15+512];
	ld.shared.u32 	%r741, [%r13+672];
	add.s32 	%r742, %r737, %r741;
	min.s32 	%r743, %r740, %r742;
	st.shared.u32 	[%r15+512], %r743;
	ld.shared.u32 	%r744, [%r15+768];
	ld.shared.u32 	%r745, [%r13+928];
	add.s32 	%r746, %r737, %r745;
	min.s32 	%r747, %r744, %r746;
	st.shared.u32 	[%r15+768], %r747;
	bar.sync 	0;
	ld.shared.u32 	%r748, [%r15];
	ld.shared.u32 	%r749, [%r13+164];
	ld.shared.u32 	%r750, [%r19+10496];
	add.s32 	%r751, %r750, %r749;
	min.s32 	%r752, %r748, %r751;
	st.shared.u32 	[%r15], %r752;
	ld.shared.u32 	%r753, [%r15+256];
	ld.shared.u32 	%r754, [%r13+420];
	add.s32 	%r755, %r750, %r754;
	min.s32 	%r756, %r753, %r755;
	st.shared.u32 	[%r15+256], %r756;
	ld.shared.u32 	%r757, [%r15+512];
	ld.shared.u32 	%r758, [%r13+676];
	ld.shared.u32 	%r759, [%r19+10496];
	add.s32 	%r760, %r759, %r758;
	min.s32 	%r761, %r757, %r760;
	st.shared.u32 	[%r15+512], %r761;
	ld.shared.u32 	%r762, [%r15+768];
	ld.shared.u32 	%r763, [%r13+932];
	add.s32 	%r764, %r759, %r763;
	min.s32 	%r765, %r762, %r764;
	st.shared.u32 	[%r15+768], %r765;
	bar.sync 	0;
	ld.shared.u32 	%r766, [%r15];
	ld.shared.u32 	%r767, [%r13+168];
	ld.shared.u32 	%r768, [%r19+10752];
	add.s32 	%r769, %r768, %r767;
	min.s32 	%r770, %r766, %r769;
	st.shared.u32 	[%r15], %r770;
	ld.shared.u32 	%r771, [%r15+256];
	ld.shared.u32 	%r772, [%r13+424];
	add.s32 	%r773, %r768, %r772;
	min.s32 	%r774, %r771, %r773;
	st.shared.u32 	[%r15+256], %r774;
	ld.shared.u32 	%r775, [%r15+512];
	ld.shared.u32 	%r776, [%r13+680];
	add.s32 	%r777, %r768, %r776;
	min.s32 	%r778, %r775, %r777;
	st.shared.u32 	[%r15+512], %r778;
	ld.shared.u32 	%r779, [%r15+768];
	ld.shared.u32 	%r780, [%r13+936];
	ld.shared.u32 	%r781, [%r19+10752];
	add.s32 	%r782, %r781, %r780;
	min.s32 	%r783, %r779, %r782;
	st.shared.u32 	[%r15+768], %r783;
	bar.sync 	0;
	ld.shared.u32 	%r784, [%r15];
	ld.shared.u32 	%r785, [%r13+172];
	ld.shared.u32 	%r786, [%r19+11008];
	add.s32 	%r787, %r786, %r785;
	min.s32 	%r788, %r784, %r787;
	st.shared.u32 	[%r15], %r788;
	ld.shared.u32 	%r789, [%r15+256];
	ld.shared.u32 	%r790, [%r13+428];
	add.s32 	%r791, %r786, %r790;
	min.s32 	%r792, %r789, %r791;
	st.shared.u32 	[%r15+256], %r792;
	ld.shared.u32 	%r793, [%r15+512];
	ld.shared.u32 	%r794, [%r13+684];
	add.s32 	%r795, %r786, %r794;
	min.s32 	%r796, %r793, %r795;
	st.shared.u32 	[%r15+512], %r796;
	ld.shared.u32 	%r797, [%r15+768];
	ld.shared.u32 	%r798, [%r13+940];
	add.s32 	%r799, %r786, %r798;
	min.s32 	%r800, %r797, %r799;
	st.shared.u32 	[%r15+768], %r800;
	bar.sync 	0;
	ld.shared.u32 	%r801, [%r15];
	ld.shared.u32 	%r802, [%r13+176];
	ld.shared.u32 	%r803, [%r19+11264];
	add.s32 	%r804, %r803, %r802;
	min.s32 	%r805, %r801, %r804;
	st.shared.u32 	[%r15], %r805;
	ld.shared.u32 	%r806, [%r15+256];
	ld.shared.u32 	%r807, [%r13+432];
	ld.shared.u32 	%r808, [%r19+11264];
	add.s32 	%r809, %r808, %r807;
	min.s32 	%r810, %r806, %r809;
	st.shared.u32 	[%r15+256], %r810;
	ld.shared.u32 	%r811, [%r15+512];
	ld.shared.u32 	%r812, [%r13+688];
	add.s32 	%r813, %r808, %r812;
	min.s32 	%r814, %r811, %r813;
	st.shared.u32 	[%r15+512], %r814;
	ld.shared.u32 	%r815, [%r15+768];
	ld.shared.u32 	%r816, [%r13+944];
	add.s32 	%r817, %r808, %r816;
	min.s32 	%r818, %r815, %r817;
	st.shared.u32 	[%r15+768], %r818;
	bar.sync 	0;
	ld.shared.u32 	%r819, [%r15];
	ld.shared.u32 	%r820, [%r13+180];
	ld.shared.u32 	%r821, [%r19+11520];
	add.s32 	%r822, %r821, %r820;
	min.s32 	%r823, %r819, %r822;
	st.shared.u32 	[%r15], %r823;
	ld.shared.u32 	%r824, [%r15+256];
	ld.shared.u32 	%r825, [%r13+436];
	add.s32 	%r826, %r821, %r825;
	min.s32 	%r827, %r824, %r826;
	st.shared.u32 	[%r15+256], %r827;
	ld.shared.u32 	%r828, [%r15+512];
	ld.shared.u32 	%r829, [%r13+692];
	ld.shared.u32 	%r830, [%r19+11520];
	add.s32 	%r831, %r830, %r829;
	min.s32 	%r832, %r828, %r831;
	st.shared.u32 	[%r15+512], %r832;
	ld.shared.u32 	%r833, [%r15+768];
	ld.shared.u32 	%r834, [%r13+948];
	add.s32 	%r835, %r830, %r834;
	min.s32 	%r836, %r833, %r835;
	st.shared.u32 	[%r15+768], %r836;
	bar.sync 	0;
	ld.shared.u32 	%r837, [%r15];
	ld.shared.u32 	%r838, [%r13+184];
	ld.shared.u32 	%r839, [%r19+11776];
	add.s32 	%r840, %r839, %r838;
	min.s32 	%r841, %r837, %r840;
	st.shared.u32 	[%r15], %r841;
	ld.shared.u32 	%r842, [%r15+256];
	ld.shared.u32 	%r843, [%r13+440];
	add.s32 	%r844, %r839, %r843;
	min.s32 	%r845, %r842, %r844;
	st.shared.u32 	[%r15+256], %r845;
	ld.shared.u32 	%r846, [%r15+512];
	ld.shared.u32 	%r847, [%r13+696];
	add.s32 	%r848, %r839, %r847;
	min.s32 	%r849, %r846, %r848;
	st.shared.u32 	[%r15+512], %r849;
	ld.shared.u32 	%r850, [%r15+768];
	ld.shared.u32 	%r851, [%r13+952];
	ld.shared.u32 	%r852, [%r19+11776];
	add.s32 	%r853, %r852, %r851;
	min.s32 	%r854, %r850, %r853;
	st.shared.u32 	[%r15+768], %r854;
	bar.sync 	0;
	ld.shared.u32 	%r855, [%r15];
	ld.shared.u32 	%r856, [%r13+188];
	ld.shared.u32 	%r857, [%r19+12032];
	add.s32 	%r858, %r857, %r856;
	min.s32 	%r859, %r855, %r858;
	st.shared.u32 	[%r15], %r859;
	ld.shared.u32 	%r860, [%r15+256];
	ld.shared.u32 	%r861, [%r13+444];
	add.s32 	%r862, %r857, %r861;
	min.s32 	%r863, %r860, %r862;
	st.shared.u32 	[%r15+256], %r863;
	ld.shared.u32 	%r864, [%r15+512];
	ld.shared.u32 	%r865, [%r13+700];
	add.s32 	%r866, %r857, %r865;
	min.s32 	%r867, %r864, %r866;
	st.shared.u32 	[%r15+512], %r867;
	ld.shared.u32 	%r868, [%r15+768];
	ld.shared.u32 	%r869, [%r13+956];
	add.s32 	%r870, %r857, %r869;
	min.s32 	%r871, %r868, %r870;
	st.shared.u32 	[%r15+768], %r871;
	bar.sync 	0;
	ld.shared.u32 	%r872, [%r15];
	ld.shared.u32 	%r873, [%r13+192];
	ld.shared.u32 	%r874, [%r19+12288];
	add.s32 	%r875, %r874, %r873;
	min.s32 	%r876, %r872, %r875;
	st.shared.u32 	[%r15], %r876;
	ld.shared.u32 	%r877, [%r15+256];
	ld.shared.u32 	%r878, [%r13+448];
	ld.shared.u32 	%r879, [%r19+12288];
	add.s32 	%r880, %r879, %r878;
	min.s32 	%r881, %r877, %r880;
	st.shared.u32 	[%r15+256], %r881;
	ld.shared.u32 	%r882, [%r15+512];
	ld.shared.u32 	%r883, [%r13+704];
	add.s32 	%r884, %r879, %r883;
	min.s32 	%r885, %r882, %r884;
	st.shared.u32 	[%r15+512], %r885;
	ld.shared.u32 	%r886, [%r15+768];
	ld.shared.u32 	%r887, [%r13+960];
	add.s32 	%r888, %r879, %r887;
	min.s32 	%r889, %r886, %r888;
	st.shared.u32 	[%r15+768], %r889;
	bar.sync 	0;
	ld.shared.u32 	%r890, [%r15];
	ld.shared.u32 	%r891, [%r13+196];
	ld.shared.u32 	%r892, [%r19+12544];
	add.s32 	%r893, %r892, %r891;
	min.s32 	%r894, %r890, %r893;
	st.shared.u32 	[%r15], %r894;
	ld.shared.u32 	%r895, [%r15+256];
	ld.shared.u32 	%r896, [%r13+452];
	add.s32 	%r897, %r892, %r896;
	min.s32 	%r898, %r895, %r897;
	st.shared.u32 	[%r15+256], %r898;
	ld.shared.u32 	%r899, [%r15+512];
	ld.shared.u32 	%r900, [%r13+708];
	ld.shared.u32 	%r901, [%r19+12544];
	add.s32 	%r902, %r901, %r900;
	min.s32 	%r903, %r899, %r902;
	st.shared.u32 	[%r15+512], %r903;
	ld.shared.u32 	%r904, [%r15+768];
	ld.shared.u32 	%r905, [%r13+964];
	add.s32 	%r906, %r901, %r905;
	min.s32 	%r907, %r904, %r906;
	st.shared.u32 	[%r15+768], %r907;
	bar.sync 	0;
	ld.shared.u32 	%r908, [%r15];
	ld.shared.u32 	%r909, [%r13+200];
	ld.shared.u32 	%r910, [%r19+12800];
	add.s32 	%r911, %r910, %r909;
	min.s32 	%r912, %r908, %r911;
	st.shared.u32 	[%r15], %r912;
	ld.shared.u32 	%r913, [%r15+256];
	ld.shared.u32 	%r914, [%r13+456];
	add.s32 	%r915, %r910, %r914;
	min.s32 	%r916, %r913, %r915;
	st.shared.u32 	[%r15+256], %r916;
	ld.shared.u32 	%r917, [%r15+512];
	ld.shared.u32 	%r918, [%r13+712];
	add.s32 	%r919, %r910, %r918;
	min.s32 	%r920, %r917, %r919;
	st.shared.u32 	[%r15+512], %r920;
	ld.shared.u32 	%r921, [%r15+768];
	ld.shared.u32 	%r922, [%r13+968];
	ld.shared.u32 	%r923, [%r19+12800];
	add.s32 	%r924, %r923, %r922;
	min.s32 	%r925, %r921, %r924;
	st.shared.u32 	[%r15+768], %r925;
	bar.sync 	0;
	ld.shared.u32 	%r926, [%r15];
	ld.shared.u32 	%r927, [%r13+204];
	ld.shared.u32 	%r928, [%r19+13056];
	add.s32 	%r929, %r928, %r927;
	min.s32 	%r930, %r926, %r929;
	st.shared.u32 	[%r15], %r930;
	ld.shared.u32 	%r931, [%r15+256];
	ld.shared.u32 	%r932, [%r13+460];
	add.s32 	%r933, %r928, %r932;
	min.s32 	%r934, %r931, %r933;
	st.shared.u32 	[%r15+256], %r934;
	ld.shared.u32 	%r935, [%r15+512];
	ld.shared.u32 	%r936, [%r13+716];
	add.s32 	%r937, %r928, %r936;
	min.s32 	%r938, %r935, %r937;
	st.shared.u32 	[%r15+512], %r938;
	ld.shared.u32 	%r939, [%r15+768];
	ld.shared.u32 	%r940, [%r13+972];
	add.s32 	%r941, %r928, %r940;
	min.s32 	%r942, %r939, %r941;
	st.shared.u32 	[%r15+768], %r942;
	bar.sync 	0;
	ld.shared.u32 	%r943, [%r15];
	ld.shared.u32 	%r944, [%r13+208];
	ld.shared.u32 	%r945, [%r19+13312];
	add.s32 	%r946, %r945, %r944;
	min.s32 	%r947, %r943, %r946;
	st.shared.u32 	[%r15], %r947;
	ld.shared.u32 	%r948, [%r15+256];
	ld.shared.u32 	%r949, [%r13+464];
	ld.shared.u32 	%r950, [%r19+13312];
	add.s32 	%r951, %r950, %r949;
	min.s32 	%r952, %r948, %r951;
	st.shared.u32 	[%r15+256], %r952;
	ld.shared.u32 	%r953, [%r15+512];
	ld.shared.u32 	%r954, [%r13+720];
	add.s32 	%r955, %r950, %r954;
	min.s32 	%r956, %r953, %r955;
	st.shared.u32 	[%r15+512], %r956;
	ld.shared.u32 	%r957, [%r15+768];
	ld.shared.u32 	%r958, [%r13+976];
	add.s32 	%r959, %r950, %r958;
	min.s32 	%r960, %r957, %r959;
	st.shared.u32 	[%r15+768], %r960;
	bar.sync 	0;
	ld.shared.u32 	%r961, [%r15];
	ld.shared.u32 	%r962, [%r13+212];
	ld.shared.u32 	%r963, [%r19+13568];
	add.s32 	%r964, %r963, %r962;
	min.s32 	%r965, %r961, %r964;
	st.shared.u32 	[%r15], %r965;
	ld.shared.u32 	%r966, [%r15+256];
	ld.shared.u32 	%r967, [%r13+468];
	add.s32 	%r968, %r963, %r967;
	min.s32 	%r969, %r966, %r968;
	st.shared.u32 	[%r15+256], %r969;
	ld.shared.u32 	%r970, [%r15+512];
	ld.shared.u32 	%r971, [%r13+724];
	ld.shared.u32 	%r972, [%r19+13568];
	add.s32 	%r973, %r972, %r971;
	min.s32 	%r974, %r970, %r973;
	st.shared.u32 	[%r15+512], %r974;
	ld.shared.u32 	%r975, [%r15+768];
	ld.shared.u32 	%r976, [%r13+980];
	add.s32 	%r977, %r972, %r976;
	min.s32 	%r978, %r975, %r977;
	st.shared.u32 	[%r15+768], %r978;
	bar.sync 	0;
	ld.shared.u32 	%r979, [%r15];
	ld.shared.u32 	%r980, [%r13+216];
	ld.shared.u32 	%r981, [%r19+13824];
	add.s32 	%r982, %r981, %r980;
	min.s32 	%r983, %r979, %r982;
	st.shared.u32 	[%r15], %r983;
	ld.shared.u32 	%r984, [%r15+256];
	ld.shared.u32 	%r985, [%r13+472];
	add.s32 	%r986, %r981, %r985;
	min.s32 	%r987, %r984, %r986;
	st.shared.u32 	[%r15+256], %r987;
	ld.shared.u32 	%r988, [%r15+512];
	ld.shared.u32 	%r989, [%r13+728];
	add.s32 	%r990, %r981, %r989;
	min.s32 	%r991, %r988, %r990;
	st.shared.u32 	[%r15+512], %r991;
	ld.shared.u32 	%r992, [%r15+768];
	ld.shared.u32 	%r993, [%r13+984];
	ld.shared.u32 	%r994, [%r19+13824];
	add.s32 	%r995, %r994, %r993;
	min.s32 	%r996, %r992, %r995;
	st.shared.u32 	[%r15+768], %r996;
	bar.sync 	0;
	ld.shared.u32 	%r997, [%r15];
	ld.shared.u32 	%r998, [%r13+220];
	ld.shared.u32 	%r999, [%r19+14080];
	add.s32 	%r1000, %r999, %r998;
	min.s32 	%r1001, %r997, %r1000;
	st.shared.u32 	[%r15], %r1001;
	ld.shared.u32 	%r1002, [%r15+256];
	ld.shared.u32 	%r1003, [%r13+476];
	add.s32 	%r1004, %r999, %r1003;
	min.s32 	%r1005, %r1002, %r1004;
	st.shared.u32 	[%r15+256], %r1005;
	ld.shared.u32 	%r1006, [%r15+512];
	ld.shared.u32 	%r1007, [%r13+732];
	add.s32 	%r1008, %r999, %r1007;
	min.s32 	%r1009, %r1006, %r1008;
	st.shared.u32 	[%r15+512], %r1009;
	ld.shared.u32 	%r1010, [%r15+768];
	ld.shared.u32 	%r1011, [%r13+988];
	add.s32 	%r1012, %r999, %r1011;
	min.s32 	%r1013, %r1010, %r1012;
	st.shared.u32 	[%r15+768], %r1013;
	bar.sync 	0;
	ld.shared.u32 	%r1014, [%r15];
	ld.shared.u32 	%r1015, [%r13+224];
	ld.shared.u32 	%r1016, [%r19+14336];
	add.s32 	%r1017, %r1016, %r1015;
	min.s32 	%r1018, %r1014, %r1017;
	st.shared.u32 	[%r15], %r1018;
	ld.shared.u32 	%r1019, [%r15+256];
	ld.shared.u32 	%r1020, [%r13+480];
	ld.shared.u32 	%r1021, [%r19+14336];
	add.s32 	%r1022, %r1021, %r1020;
	min.s32 	%r1023, %r1019, %r1022;
	st.shared.u32 	[%r15+256], %r1023;
	ld.shared.u32 	%r1024, [%r15+512];
	ld.shared.u32 	%r1025, [%r13+736];
	add.s32 	%r1026, %r1021, %r1025;
	min.s32 	%r1027, %r1024, %r1026;
	st.shared.u32 	[%r15+512], %r1027;
	ld.shared.u32 	%r1028, [%r15+768];
	ld.shared.u32 	%r1029, [%r13+992];
	add.s32 	%r1030, %r1021, %r1029;
	min.s32 	%r1031, %r1028, %r1030;
	st.shared.u32 	[%r15+768], %r1031;
	bar.sync 	0;
	ld.shared.u32 	%r1032, [%r15];
	ld.shared.u32 	%r1033, [%r13+228];
	ld.shared.u32 	%r1034, [%r19+14592];
	add.s32 	%r1035, %r1034, %r1033;
	min.s32 	%r1036, %r1032, %r1035;
	st.shared.u32 	[%r15], %r1036;
	ld.shared.u32 	%r1037, [%r15+256];
	ld.shared.u32 	%r1038, [%r13+484];
	add.s32 	%r1039, %r1034, %r1038;
	min.s32 	%r1040, %r1037, %r1039;
	st.shared.u32 	[%r15+256], %r1040;
	ld.shared.u32 	%r1041, [%r15+512];
	ld.shared.u32 	%r1042, [%r13+740];
	ld.shared.u32 	%r1043, [%r19+14592];
	add.s32 	%r1044, %r1043, %r1042;
	min.s32 	%r1045, %r1041, %r1044;
	st.shared.u32 	[%r15+512], %r1045;
	ld.shared.u32 	%r1046, [%r15+768];
	ld.shared.u32 	%r1047, [%r13+996];
	add.s32 	%r1048, %r1043, %r1047;
	min.s32 	%r1049, %r1046, %r1048;
	st.shared.u32 	[%r15+768], %r1049;
	bar.sync 	0;
	ld.shared.u32 	%r1050, [%r15];
	ld.shared.u32 	%r1051, [%r13+232];
	ld.shared.u32 	%r1052, [%r19+14848];
	add.s32 	%r1053, %r1052, %r1051;
	min.s32 	%r1054, %r1050, %r1053;
	st.shared.u32 	[%r15], %r1054;
	ld.shared.u32 	%r1055, [%r15+256];
	ld.shared.u32 	%r1056, [%r13+488];
	add.s32 	%r1057, %r1052, %r1056;
	min.s32 	%r1058, %r1055, %r1057;
	st.shared.u32 	[%r15+256], %r1058;
	ld.shared.u32 	%r1059, [%r15+512];
	ld.shared.u32 	%r1060, [%r13+744];
	add.s32 	%r1061, %r1052, %r1060;
	min.s32 	%r1062, %r1059, %r1061;
	st.shared.u32 	[%r15+512], %r1062;
	ld.shared.u32 	%r1063, [%r15+768];
	ld.shared.u32 	%r1064, [%r13+1000];
	ld.shared.u32 	%r1065, [%r19+14848];
	add.s32 	%r1066, %r1065, %r1064;
	min.s32 	%r1067, %r1063, %r1066;
	st.shared.u32 	[%r15+768], %r1067;
	bar.sync 	0;
	ld.shared.u32 	%r1068, [%r15];
	ld.shared.u32 	%r1069, [%r13+236];
	ld.shared.u32 	%r1070, [%r19+15104];
	add.s32 	%r1071, %r1070, %r1069;
	min.s32 	%r1072, %r1068, %r1071;
	st.shared.u32 	[%r15], %r1072;
	ld.shared.u32 	%r1073, [%r15+256];
	ld.shared.u32 	%r1074, [%r13+492];
	add.s32 	%r1075, %r1070, %r1074;
	min.s32 	%r1076, %r1073, %r1075;
	st.shared.u32 	[%r15+256], %r1076;
	ld.shared.u32 	%r1077, [%r15+512];
	ld.shared.u32 	%r1078, [%r13+748];
	add.s32 	%r1079, %r1070, %r1078;
	min.s32 	%r1080, %r1077, %r1079;
	st.shared.u32 	[%r15+512], %r1080;
	ld.shared.u32 	%r1081, [%r15+768];
	ld.shared.u32 	%r1082, [%r13+1004];
	add.s32 	%r1083, %r1070, %r1082;
	min.s32 	%r1084, %r1081, %r1083;
	st.shared.u32 	[%r15+768], %r1084;
	bar.sync 	0;
	ld.shared.u32 	%r1085, [%r15];
	ld.shared.u32 	%r1086, [%r13+240];
	ld.shared.u32 	%r1087, [%r19+15360];
	add.s32 	%r1088, %r1087, %r1086;
	min.s32 	%r1089, %r1085, %r1088;
	st.shared.u32 	[%r15], %r1089;
	ld.shared.u32 	%r1090, [%r15+256];
	ld.shared.u32 	%r1091, [%r13+496];
	ld.shared.u32 	%r1092, [%r19+15360];
	add.s32 	%r1093, %r1092, %r1091;
	min.s32 	%r1094, %r1090, %r1093;
	st.shared.u32 	[%r15+256], %r1094;
	ld.shared.u32 	%r1095, [%r15+512];
	ld.shared.u32 	%r1096, [%r13+752];
	add.s32 	%r1097, %r1092, %r1096;
	min.s32 	%r1098, %r1095, %r1097;
	st.shared.u32 	[%r15+512], %r1098;
	ld.shared.u32 	%r1099, [%r15+768];
	ld.shared.u32 	%r1100, [%r13+1008];
	add.s32 	%r1101, %r1092, %r1100;
	min.s32 	%r1102, %r1099, %r1101;
	st.shared.u32 	[%r15+768], %r1102;
	bar.sync 	0;
	ld.shared.u32 	%r1103, [%r15];
	ld.shared.u32 	%r1104, [%r13+244];
	ld.shared.u32 	%r1105, [%r19+15616];
	add.s32 	%r1106, %r1105, %r1104;
	min.s32 	%r1107, %r1103, %r1106;
	st.shared.u32 	[%r15], %r1107;
	ld.shared.u32 	%r1108, [%r15+256];
	ld.shared.u32 	%r1109, [%r13+500];
	add.s32 	%r1110, %r1105, %r1109;
	min.s32 	%r1111, %r1108, %r1110;
	st.shared.u32 	[%r15+256], %r1111;
	ld.shared.u32 	%r1112, [%r15+512];
	ld.shared.u32 	%r1113, [%r13+756];
	ld.shared.u32 	%r1114, [%r19+15616];
	add.s32 	%r1115, %r1114, %r1113;
	min.s32 	%r1116, %r1112, %r1115;
	st.shared.u32 	[%r15+512], %r1116;
	ld.shared.u32 	%r1117, [%r15+768];
	ld.shared.u32 	%r1118, [%r13+1012];
	add.s32 	%r1119, %r1114, %r1118;
	min.s32 	%r1120, %r1117, %r1119;
	st.shared.u32 	[%r15+768], %r1120;
	bar.sync 	0;
	ld.shared.u32 	%r1121, [%r15];
	ld.shared.u32 	%r1122, [%r13+248];
	ld.shared.u32 	%r1123, [%r19+15872];
	add.s32 	%r1124, %r1123, %r1122;
	min.s32 	%r1125, %r1121, %r1124;
	st.shared.u32 	[%r15], %r1125;
	ld.shared.u32 	%r1126, [%r15+256];
	ld.shared.u32 	%r1127, [%r13+504];
	add.s32 	%r1128, %r1123, %r1127;
	min.s32 	%r1129, %r1126, %r1128;
	st.shared.u32 	[%r15+256], %r1129;
	ld.shared.u32 	%r1130, [%r15+512];
	ld.shared.u32 	%r1131, [%r13+760];
	add.s32 	%r1132, %r1123, %r1131;
	min.s32 	%r1133, %r1130, %r1132;
	st.shared.u32 	[%r15+512], %r1133;
	ld.shared.u32 	%r1134, [%r15+768];
	ld.shared.u32 	%r1135, [%r13+1016];
	ld.shared.u32 	%r1136, [%r19+15872];
	add.s32 	%r1137, %r1136, %r1135;
	min.s32 	%r1138, %r1134, %r1137;
	st.shared.u32 	[%r15+768], %r1138;
	bar.sync 	0;
	ld.shared.u32 	%r1139, [%r15];
	ld.shared.u32 	%r1140, [%r13+252];
	ld.shared.u32 	%r1141, [%r19+16128];
	add.s32 	%r1142, %r1141, %r1140;
	min.s32 	%r1143, %r1139, %r1142;
	st.shared.u32 	[%r15], %r1143;
	ld.shared.u32 	%r1144, [%r15+256];
	ld.shared.u32 	%r1145, [%r13+508];
	add.s32 	%r1146, %r1141, %r1145;
	min.s32 	%r1147, %r1144, %r1146;
	st.shared.u32 	[%r15+256], %r1147;
	ld.shared.u32 	%r1148, [%r15+512];
	ld.shared.u32 	%r1149, [%r13+764];
	add.s32 	%r1150, %r1141, %r1149;
	min.s32 	%r1151, %r1148, %r1150;
	st.shared.u32 	[%r15+512], %r1151;
	ld.shared.u32 	%r1152, [%r15+768];
	ld.shared.u32 	%r1153, [%r13+1020];
	add.s32 	%r1154, %r1141, %r1153;
	min.s32 	%r1155, %r1152, %r1154;
	st.shared.u32 	[%r15+768], %r1155;
	bar.sync 	0;
	ld.shared.u32 	%r1156, [%r15];
	st.global.u32 	[%rd4], %r1156;
	ld.shared.u32 	%r1157, [%r15+256];
	st.global.u32 	[%rd6], %r1157;
	ld.shared.u32 	%r1158, [%r15+512];
	st.global.u32 	[%rd7], %r1158;
	ld.shared.u32 	%r1159, [%r15+768];
	st.global.u32 	[%rd8], %r1159;
	ret;

}
	// .globl	_Z6Phase2Piii
.visible .entry _Z6Phase2Piii(
	.param .u64 .ptr .align 1 _Z6Phase2Piii_param_0,
	.param .u32 _Z6Phase2Piii_param_1,
	.param .u32 _Z6Phase2Piii_param_2
)
{
	.reg .pred 	%p<2>;
	.reg .b32 	%r<2273>;
	.reg .b64 	%rd<20>;
	// demoted variable
	.shared .align 4 .b8 _ZZ6Phase2PiiiE5pivot[16384];
	// demoted variable
	.shared .align 4 .b8 _ZZ6Phase2PiiiE3row[16384];
	// demoted variable
	.shared .align 4 .b8 _ZZ6Phase2PiiiE3col[16384];
	ld.param.u32 	%r2, [_Z6Phase2Piii_param_1];
	ld.param.u32 	%r3, [_Z6Phase2Piii_param_2];
	mov.u32 	%r1, %ctaid.y;
	setp.eq.s32 	%p1, %r2, %r1;
	@%p1 bra 	$L__BB1_2;
	ld.param.u64 	%rd19, [_Z6Phase2Piii_param_0];
	cvta.to.global.u64 	%rd2, %rd19;
	mov.u32 	%r4, %tid.x;
	mov.u32 	%r5, %tid.y;
	shl.b32 	%r6, %r5, 2;
	shl.b32 	%r7, %r2, 6;
	add.s32 	%r8, %r7, %r4;
	add.s32 	%r9, %r6, %r7;
	shl.b32 	%r10, %r1, 6;
	add.s32 	%r11, %r10, %r4;
	add.s32 	%r12, %r6, %r10;
	mul.lo.s32 	%r13, %r9, %r3;
	add.s32 	%r14, %r13, %r8;
	mul.wide.s32 	%rd3, %r14, 4;
	add.s64 	%rd4, %rd2, %rd3;
	ld.global.u32 	%r15, [%rd4];
	shl.b32 	%r16, %r5, 10;
	mov.u32 	%r17, _ZZ6Phase2PiiiE5pivot;
	add.s32 	%r18, %r17, %r16;
	shl.b32 	%r19, %r4, 2;
	add.s32 	%r20, %r18, %r19;
	st.shared.u32 	[%r20], %r15;
	mul.wide.s32 	%rd5, %r3, 4;
	add.s64 	%rd6, %rd4, %rd5;
	ld.global.u32 	%r21, [%rd6];
	st.shared.u32 	[%r20+256], %r21;
	add.s64 	%rd7, %rd6, %rd5;
	ld.global.u32 	%r22, [%rd7];
	st.shared.u32 	[%r20+512], %r22;
	add.s64 	%rd8, %rd7, %rd5;
	ld.global.u32 	%r23, [%rd8];
	st.shared.u32 	[%r20+768], %r23;
	add.s32 	%r24, %r11, %r13;
	mul.wide.s32 	%rd9, %r24, 4;
	add.s64 	%rd10, %rd2, %rd9;
	ld.global.u32 	%r25, [%rd10];
	mov.u32 	%r26, _ZZ6Phase2PiiiE3row;
	add.s32 	%r27, %r26, %r19;
	add.s32 	%r28, %r27, %r16;
	st.shared.u32 	[%r28], %r25;
	add.s64 	%rd11, %rd10, %rd5;
	ld.global.u32 	%r29, [%rd11];
	st.shared.u32 	[%r28+256], %r29;
	add.s64 	%rd12, %rd11, %rd5;
	ld.global.u32 	%r30, [%rd12];
	st.shared.u32 	[%r28+512], %r30;
	add.s64 	%rd13, %rd12, %rd5;
	ld.global.u32 	%r31, [%rd13];
	st.shared.u32 	[%r28+768], %r31;
	mad.lo.s32 	%r32, %r3, %r12, %r8;
	mul.wide.s32 	%rd14, %r32, 4;
	add.s64 	%rd15, %rd2, %rd14;
	ld.global.u32 	%r33, [%rd15];
	mov.u32 	%r34, _ZZ6Phase2PiiiE3col;
	add.s32 	%r35, %r34, %r16;
	add.s32 	%r36, %r35, %r19;
	st.shared.u32 	[%r36], %r33;
	add.s64 	%rd16, %rd15, %rd5;
	ld.global.u32 	%r37, [%rd16];
	st.shared.u32 	[%r36+256], %r37;
	add.s64 	%rd17, %rd16, %rd5;
	ld.global.u32 	%r38, [%rd17];
	st.shared.u32 	[%r36+512], %r38;
	add.s64 	%rd18, %rd17, %rd5;
	ld.global.u32 	%r39, [%rd18];
	st.shared.u32 	[%r36+768], %r39;
	bar.sync 	0;
	add.s32 	%r40, %r17, %r19;
	ld.shared.u32 	%r41, [%r28];
	ld.shared.u32 	%r42, [%r18];
	ld.shared.u32 	%r43, [%r27];
	add.s32 	%r44, %r43, %r42;
	min.s32 	%r45, %r41, %r44;
	st.shared.u32 	[%r28], %r45;
	ld.shared.u32 	%r46, [%r28+256];
	ld.shared.u32 	%r47, [%r18+256];
	ld.shared.u32 	%r48, [%r27];
	add.s32 	%r49, %r48, %r47;
	min.s32 	%r50, %r46, %r49;
	st.shared.u32 	[%r28+256], %r50;
	ld.shared.u32 	%r51, [%r28+512];
	ld.shared.u32 	%r52, [%r18+512];
	add.s32 	%r53, %r48, %r52;
	min.s32 	%r54, %r51, %r53;
	st.shared.u32 	[%r28+512], %r54;
	ld.shared.u32 	%r55, [%r28+768];
	ld.shared.u32 	%r56, [%r18+768];
	add.s32 	%r57, %r48, %r56;
	min.s32 	%r58, %r55, %r57;
	st.shared.u32 	[%r28+768], %r58;
	ld.shared.u32 	%r59, [%r36];
	ld.shared.u32 	%r60, [%r35];
	ld.shared.u32 	%r61, [%r40];
	add.s32 	%r62, %r61, %r60;
	min.s32 	%r63, %r59, %r62;
	st.shared.u32 	[%r36], %r63;
	ld.shared.u32 	%r64, [%r36+256];
	ld.shared.u32 	%r65, [%r35+256];
	add.s32 	%r66, %r61, %r65;
	min.s32 	%r67, %r64, %r66;
	st.shared.u32 	[%r36+256], %r67;
	ld.shared.u32 	%r68, [%r36+512];
	ld.shared.u32 	%r69, [%r35+512];
	add.s32 	%r70, %r61, %r69;
	min.s32 	%r71, %r68, %r70;
	st.shared.u32 	[%r36+512], %r71;
	ld.shared.u32 	%r72, [%r36+768];
	ld.shared.u32 	%r73, [%r35+768];
	add.s32 	%r74, %r61, %r73;
	min.s32 	%r75, %r72, %r74;
	st.shared.u32 	[%r36+768], %r75;
	bar.sync 	0;
	ld.shared.u32 	%r76, [%r28];
	ld.shared.u32 	%r77, [%r18+4];
	ld.shared.u32 	%r78, [%r27+256];
	add.s32 	%r79, %r78, %r77;
	min.s32 	%r80, %r76, %r79;
	st.shared.u32 	[%r28], %r80;
	ld.shared.u32 	%r81, [%r28+256];
	ld.shared.u32 	%r82, [%r18+260];
	add.s32 	%r83, %r78, %r82;
	min.s32 	%r84, %r81, %r83;
	st.shared.u32 	[%r28+256], %r84;
	ld.shared.u32 	%r85, [%r28+512];
	ld.shared.u32 	%r86, [%r18+516];
	ld.shared.u32 	%r87, [%r27+256];
	add.s32 	%r88, %r87, %r86;
	min.s32 	%r89, %r85, %r88;
	st.shared.u32 	[%r28+512], %r89;
	ld.shared.u32 	%r90, [%r28+768];
	ld.shared.u32 	%r91, [%r18+772];
	add.s32 	%r92, %r87, %r91;
	min.s32 	%r93, %r90, %r92;
	st.shared.u32 	[%r28+768], %r93;
	ld.shared.u32 	%r94, [%r36];
	ld.shared.u32 	%r95, [%r35+4];
	ld.shared.u32 	%r96, [%r40+256];
	add.s32 	%r97, %r96, %r95;
	min.s32 	%r98, %r94, %r97;
	st.shared.u32 	[%r36], %r98;
	ld.shared.u32 	%r99, [%r36+256];
	ld.shared.u32 	%r100, [%r35+260];
	add.s32 	%r101, %r96, %r100;
	min.s32 	%r102, %r99, %r101;
	st.shared.u32 	[%r36+256], %r102;
	ld.shared.u32 	%r103, [%r36+512];
	ld.shared.u32 	%r104, [%r35+516];
	add.s32 	%r105, %r96, %r104;
	min.s32 	%r106, %r103, %r105;
	st.shared.u32 	[%r36+512], %r106;
	ld.shared.u32 	%r107, [%r36+768];
	ld.shared.u32 	%r108, [%r35+772];
	add.s32 	%r109, %r96, %r108;
	min.s32 	%r110, %r107, %r109;
	st.shared.u32 	[%r36+768], %r110;
	bar.sync 	0;
	ld.shared.u32 	%r111, [%r28];
	ld.shared.u32 	%r112, [%r18+8];
	ld.shared.u32 	%r113, [%r27+512];
	add.s32 	%r114, %r113, %r112;
	min.s32 	%r115, %r111, %r114;
	st.shared.u32 	[%r28], %r115;
	ld.shared.u32 	%r116, [%r28+256];
	ld.shared.u32 	%r117, [%r18+264];
	add.s32 	%r118, %r113, %r117;
	min.s32 	%r119, %r116, %r118;
	st.shared.u32 	[%r28+256], %r119;
	ld.shared.u32 	%r120, [%r28+512];
	ld.shared.u32 	%r121, [%r18+520];
	add.s32 	%r122, %r113, %r121;
	min.s32 	%r123, %r120, %r122;
	st.shared.u32 	[%r28+512], %r123;
	ld.shared.u32 	%r124, [%r28+768];
	ld.shared.u32 	%r125, [%r18+776];
	ld.shared.u32 	%r126, [%r27+512];
	add.s32 	%r127, %r126, %r125;
	min.s32 	%r128, %r124, %r127;
	st.shared.u32 	[%r28+768], %r128;
	ld.shared.u32 	%r129, [%r36];
	ld.shared.u32 	%r130, [%r35+8];
	ld.shared.u32 	%r131, [%r40+512];
	add.s32 	%r132, %r131, %r130;
	min.s32 	%r133, %r129, %r132;
	st.shared.u32 	[%r36], %r133;
	ld.shared.u32 	%r134, [%r36+256];
	ld.shared.u32 	%r135, [%r35+264];
	add.s32 	%r136, %r131, %r135;
	min.s32 	%r137, %r134, %r136;
	st.shared.u32 	[%r36+256], %r137;
	ld.shared.u32 	%r138, [%r36+512];
	ld.shared.u32 	%r139, [%r35+520];
	add.s32 	%r140, %r131, %r139;
	min.s32 	%r141, %r138, %r140;
	st.shared.u32 	[%r36+512], %r141;
	ld.shared.u32 	%r142, [%r36+768];
	ld.shared.u32 	%r143, [%r35+776];
	add.s32 	%r144, %r131, %r143;
	min.s32 	%r145, %r142, %r144;
	st.shared.u32 	[%r36+768], %r145;
	bar.sync 	0;
	ld.shared.u32 	%r146, [%r28];
	ld.shared.u32 	%r147, [%r18+12];
	ld.shared.u32 	%r148, [%r27+768];
	add.s32 	%r149, %r148, %r147;
	min.s32 	%r150, %r146, %r149;
	st.shared.u32 	[%r28], %r150;
	ld.shared.u32 	%r151, [%r28+256];
	ld.shared.u32 	%r152, [%r18+268];
	add.s32 	%r153, %r148, %r152;
	min.s32 	%r154, %r151, %r153;
	st.shared.u32 	[%r28+256], %r154;
	ld.shared.u32 	%r155, [%r28+512];
	ld.shared.u32 	%r156, [%r18+524];
	add.s32 	%r157, %r148, %r156;
	min.s32 	%r158, %r155, %r157;
	st.shared.u32 	[%r28+512], %r158;
	ld.shared.u32 	%r159, [%r28+768];
	ld.shared.u32 	%r160, [%r18+780];
	add.s32 	%r161, %r148, %r160;
	min.s32 	%r162, %r159, %r161;
	st.shared.u32 	[%r28+768], %r162;
	ld.shared.u32 	%r163, [%r36];
	ld.shared.u32 	%r164, [%r35+12];
	ld.shared.u32 	%r165, [%r40+768];
	add.s32 	%r166, %r165, %r164;
	min.s32 	%r167, %r163, %r166;
	st.shared.u32 	[%r36], %r167;
	ld.shared.u32 	%r168, [%r36+256];
	ld.shared.u32 	%r169, [%r35+268];
	add.s32 	%r170, %r165, %r169;
	min.s32 	%r171, %r168, %r170;
	st.shared.u32 	[%r36+256], %r171;
	ld.shared.u32 	%r172, [%r36+512];
	ld.shared.u32 	%r173, [%r35+524];
	add.s32 	%r174, %r165, %r173;
	min.s32 	%r175, %r172, %r174;
	st.shared.u32 	[%r36+512], %r175;
	ld.shared.u32 	%r176, [%r36+768];
	ld.shared.u32 	%r177, [%r35+780];
	add.s32 	%r178, %r165, %r177;
	min.s32 	%r179, %r176, %r178;
	st.shared.u32 	[%r36+768], %r179;
	bar.sync 	0;
	ld.shared.u32 	%r180, [%r28];
	ld.shared.u32 	%r181, [%r18+16];
	ld.shared.u32 	%r182, [%r27+1024];
	add.s32 	%r183, %r182, %r181;
	min.s32 	%r184, %r180, %r183;
	st.shared.u32 	[%r28], %r184;
	ld.shared.u32 	%r185, [%r28+256];
	ld.shared.u32 	%r186, [%r18+272];
	ld.shared.u32 	%r187, [%r27+1024];
	add.s32 	%r188, %r187, %r186;
	min.s32 	%r189, %r185, %r188;
	st.shared.u32 	[%r28+256], %r189;
	ld.shared.u32 	%r190, [%r28+512];
	ld.shared.u32 	%r191, [%r18+528];
	add.s32 	%r192, %r187, %r191;
	min.s32 	%r193, %r190, %r192;
	st.shared.u32 	[%r28+512], %r193;
	ld.shared.u32 	%r194, [%r28+768];
	ld.shared.u32 	%r195, [%r18+784];
	add.s32 	%r196, %r187, %r195;
	min.s32 	%r197, %r194, %r196;
	st.shared.u32 	[%r28+768], %r197;
	ld.shared.u32 	%r198, [%r36];
	ld.shared.u32 	%r199, [%r35+16];
	ld.shared.u32 	%r200, [%r40+1024];
	add.s32 	%r201, %r200, %r199;
	min.s32 	%r202, %r198, %r201;
	st.shared.u32 	[%r36], %r202;
	ld.shared.u32 	%r203, [%r36+256];
	ld.shared.u32 	%r204, [%r35+272];
	add.s32 	%r205, %r200, %r204;
	min.s32 	%r206, %r203, %r205;
	st.shared.u32 	[%r36+256], %r206;
	ld.shared.u32 	%r207, [%r36+512];
	ld.shared.u32 	%r208, [%r35+528];
	add.s32 	%r209, %r200, %r208;
	min.s32 	%r210, %r207, %r209;
	st.shared.u32 	[%r36+512], %r210;
	ld.shared.u32 	%r211, [%r36+768];
	ld.shared.u32 	%r212, [%r35+784];
	add.s32 	%r213, %r200, %r212;
	min.s32 	%r214, %r211, %r213;
	st.shared.u32 	[%r36+768], %r214;
	bar.sync 	0;
	ld.shared.u32 	%r215, [%r28];
	ld.shared.u32 	%r216, [%r18+20];
	ld.shared.u32 	%r217, [%r27+1280];
	add.s32 	%r218, %r217, %r216;
	min.s32 	%r219, %r215, %r218;
	st.shared.u32 	[%r28], %r219;
	ld.shared.u32 	%r220, [%r28+256];
	ld.shared.u32 	%r221, [%r18+276];
	add.s32 	%r222, %r217, %r221;
	min.s32 	%r223, %r220, %r222;
	st.shared.u32 	[%r28+256], %r223;
	ld.shared.u32 	%r224, [%r28+512];
	ld.shared.u32 	%r225, [%r18+532];
	ld.shared.u32 	%r226, [%r27+1280];
	add.s32 	%r227, %r226, %r225;
	min.s32 	%r228, %r224, %r227;
	st.shared.u32 	[%r28+512], %r228;
	ld.shared.u32 	%r229, [%r28+768];
	ld.shared.u32 	%r230, [%r18+788];
	add.s32 	%r231, %r226, %r230;
	min.s32 	%r232, %r229, %r231;
	st.shared.u32 	[%r28+768], %r232;
	ld.shared.u32 	%r233, [%r36];
	ld.shared.u32 	%r234, [%r35+20];
	ld.shared.u32 	%r235, [%r40+1280];
	add.s32 	%r236, %r235, %r234;
	min.s32 	%r237, %r233, %r236;
	st.shared.u32 	[%r36], %r237;
	ld.shared.u32 	%r238, [%r36+256];
	ld.shared.u32 	%r239, [%r35+276];
	add.s32 	%r240, %r235, %r239;
	min.s32 	%r241, %r238, %r240;
	st.shared.u32 	[%r36+256], %r241;
	ld.shared.u32 	%r242, [%r36+512];
	ld.shared.u32 	%r243, [%r35+532];
	add.s32 	%r244, %r235, %r243;
	min.s32 	%r245, %r242, %r244;
	st.shared.u32 	[%r36+512], %r245;
	ld.shared.u32 	%r246, [%r36+768];
	ld.shared.u32 	%r247, [%r35+788];
	add.s32 	%r248, %r235, %r247;
	min.s32 	%r249, %r246, %r248;
	st.shared.u32 	[%r36+768], %r249;
	bar.sync 	0;
	ld.shared.u32 	%r250, [%r28];
	ld.shared.u32 	%r251, [%r18+24];
	ld.shared.u32 	%r252, [%r27+1536];
	add.s32 	%r253, %r252, %r251;
	min.s32 	%r254, %r250, %r253;
	st.shared.u32 	[%r28], %r254;
	ld.shared.u32 	%r255, [%r28+256];
	ld.shared.u32 	%r256, [%r18+280];
	add.s32 	%r257, %r252, %r256;
	min.s32 	%r258, %r255, %r257;
	st.shared.u32 	[%r28+256], %r258;
	ld.shared.u32 	%r259, [%r28+512];
	ld.shared.u32 	%r260, [%r18+536];
	add.s32 	%r261, %r252, %r260;
	min.s32 	%r262, %r259, %r261;
	st.shared.u32 	[%r28+512], %r262;
	ld.shared.u32 	%r263, [%r28+768];
	ld.shared.u32 	%r264, [%r18+792];
	ld.shared.u32 	%r265, [%r27+1536];
	add.s32 	%r266, %r265, %r264;
	min.s32 	%r267, %r263, %r266;
	st.shared.u32 	[%r28+768], %r267;
	ld.shared.u32 	%r268, [%r36];
	ld.shared.u32 	%r269, [%r35+24];
	ld.shared.u32 	%r270, [%r40+1536];
	add.s32 	%r271, %r270, %r269;
	min.s32 	%r272, %r268, %r271;
	st.shared.u32 	[%r36], %r272;
	ld.shared.u32 	%r273, [%r36+256];
	ld.shared.u32 	%r274, [%r35+280];
	add.s32 	%r275, %r270, %r274;
	min.s32 	%r276, %r273, %r275;
	st.shared.u32 	[%r36+256], %r276;
	ld.shared.u32 	%r277, [%r36+512];
	ld.shared.u32 	%r278, [%r35+536];
	add.s32 	%r279, %r270, %r278;
	min.s32 	%r280, %r277, %r279;
	st.shared.u32 	[%r36+512], %r280;
	ld.shared.u32 	%r281, [%r36+768];
	ld.shared.u32 	%r282, [%r35+792];
	add.s32 	%r283, %r270, %r282;
	min.s32 	%r284, %r281, %r283;
	st.shared.u32 	[%r36+768], %r284;
	bar.sync 	0;
	ld.shared.u32 	%r285, [%r28];
	ld.shared.u32 	%r286, [%r18+28];
	ld.shared.u32 	%r287, [%r27+1792];
	add.s32 	%r288, %r287, %r286;
	min.s32 	%r289, %r285, %r288;
	st.shared.u32 	[%r28], %r289;
	ld.shared.u32 	%r290, [%r28+256];
	ld.shared.u32 	%r291, [%r18+284];
	add.s32 	%r292, %r287, %r291;
	min.s32 	%r293, %r290, %r292;
	st.shared.u32 	[%r28+256], %r293;
	ld.shared.u32 	%r294, [%r28+512];
	ld.shared.u32 	%r295, [%r18+540];
	add.s32 	%r296, %r287, %r295;
	min.s32 	%r297, %r294, %r296;
	st.shared.u32 	[%r28+512], %r297;
	ld.shared.u32 	%r298, [%r28+768];
	ld.shared.u32 	%r299, [%r18+796];
	add.s32 	%r300, %r287, %r299;
	min.s32 	%r301, %r298, %r300;
	st.shared.u32 	[%r28+768], %r301;
	ld.shared.u32 	%r302, [%r36];
	ld.shared.u32 	%r303, [%r35+28];
	ld.shared.u32 	%r304, [%r40+1792];
	add.s32 	%r305, %r304, %r303;
	min.s32 	%r306, %r302, %r305;
	st.shared.u32 	[%r36], %r306;
	ld.shared.u32 	%r307, [%r36+256];
	ld.shared.u32 	%r308, [%r35+284];
	add.s32 	%r309, %r304, %r308;
	min.s32 	%r310, %r307, %r309;
	st.shared.u32 	[%r36+256], %r310;
	ld.shared.u32 	%r311, [%r36+512];
	ld.shared.u32 	%r312, [%r35+540];
	add.s32 	%r313, %r304, %r312;
	min.s32 	%r314, %r311, %r313;
	st.shared.u32 	[%r36+512], %r314;
	ld.shared.u32 	%r315, [%r36+768];
	ld.shared.u32 	%r316, [%r35+796];
	add.s32 	%r317, %r304, %r316;
	min.s32 	%r318, %r315, %r317;
	st.shared.u32 	[%r36+768], %r318;
	bar.sync 	0;
	ld.shared.u32 	%r319, [%r28];
	ld.shared.u32 	%r320, [%r18+32];
	ld.shared.u32 	%r321, [%r27+2048];
	add.s32 	%r322, %r321, %r320;
	min.s32 	%r323, %r319, %r322;
	st.shared.u32 	[%r28], %r323;
	ld.shared.u32 	%r324, [%r28+256];
	ld.shared.u32 	%r325, [%r18+288];
	ld.shared.u32 	%r326, [%r27+2048];
	add.s32 	%r327, %r326, %r325;
	min.s32 	%r328, %r324, %r327;
	st.shared.u32 	[%r28+256], %r328;
	ld.shared.u32 	%r329, [%r28+512];
	ld.shared.u32 	%r330, [%r18+544];
	add.s32 	%r331, %r326, %r330;
	min.s32 	%r332, %r329, %r331;
	st.shared.u32 	[%r28+512], %r332;
	ld.shared.u32 	%r333, [%r28+768];
	ld.shared.u32 	%r334, [%r18+800];
	add.s32 	%r335, %r326, %r334;
	min.s32 	%r336, %r333, %r335;
	st.shared.u32 	[%r28+768], %r336;
	ld.shared.u32 	%r337, [%r36];
	ld.shared.u32 	%r338, [%r35+32];
	ld.shared.u32 	%r339, [%r40+2048];
	add.s32 	%r340, %r339, %r338;
	min.s32 	%r341, %r337, %r340;
	st.shared.u32 	[%r36], %r341;
	ld.shared.u32 	%r342, [%r36+256];
	ld.shared.u32 	%r343, [%r35+288];
	add.s32 	%r344, %r339, %r343;
	min.s32 	%r345, %r342, %r344;
	st.shared.u32 	[%r36+256], %r345;
	ld.shared.u32 	%r346, [%r36+512];
	ld.shared.u32 	%r347, [%r35+544];
	add.s32 	%r348, %r339, %r347;
	min.s32 	%r349, %r346, %r348;
	st.shared.u32 	[%r36+512], %r349;
	ld.shared.u32 	%r350, [%r36+768];
	ld.shared.u32 	%r351, [%r35+800];
	add.s32 	%r352, %r339, %r351;
	min.s32 	%r353, %r350, %r352;
	st.shared.u32 	[%r36+768], %r353;
	bar.sync 	0;
	ld.shared.u32 	%r354, [%r28];
	ld.shared.u32 	%r355, [%r18+36];
	ld.shared.u32 	%r356, [%r27+2304];
	add.s32 	%r357, %r356, %r355;
	min.s32 	%r358, %r354, %r357;
	st.shared.u32 	[%r28], %r358;
	ld.shared.u32 	%r359, [%r28+256];
	ld.shared.u32 	%r360, [%r18+292];
	add.s32 	%r361, %r356, %r360;
	min.s32 	%r362, %r359, %r361;
	st.shared.u32 	[%r28+256], %r362;
	ld.shared.u32 	%r363, [%r28+512];
	ld.shared.u32 	%r364, [%r18+548];
	ld.shared.u32 	%r365, [%r27+2304];
	add.s32 	%r366, %r365, %r364;
	min.s32 	%r367, %r363, %r366;
	st.shared.u32 	[%r28+512], %r367;
	ld.shared.u32 	%r368, [%r28+768];
	ld.shared.u32 	%r369, [%r18+804];
	add.s32 	%r370, %r365, %r369;
	min.s32 	%r371, %r368, %r370;
	st.shared.u32 	[%r28+768], %r371;
	ld.shared.u32 	%r372, [%r36];
	ld.shared.u32 	%r373, [%r35+36];
	ld.shared.u32 	%r374, [%r40+2304];
	add.s32 	%r375, %r374, %r373;
	min.s32 	%r376, %r372, %r375;
	st.shared.u32 	[%r36], %r376;
	ld.shared.u32 	%r377, [%r36+256];
	ld.shared.u32 	%r378, [%r35+292];
	add.s32 	%r379, %r374, %r378;
	min.s32 	%r380, %r377, %r379;
	st.shared.u32 	[%r36+256], %r380;
	ld.shared.u32 	%r381, [%r36+512];
	ld.shared.u32 	%r382, [%r35+548];
	add.s32 	%r383, %r374, %r382;
	min.s32 	%r384, %r381, %r383;
	st.shared.u32 	[%r36+512], %r384;
	ld.shared.u32 	%r385, [%r36+768];
	ld.shared.u32 	%r386, [%r35+804];
	add.s32 	%r387, %r374, %r386;
	min.s32 	%r388, %r385, %r387;
	st.shared.u32 	[%r36+768], %r388;
	bar.sync 	0;
	ld.shared.u32 	%r389, [%r28];
	ld.shared.u32 	%r390, [%r18+40];
	ld.shared.u32 	%r391, [%r27+2560];
	add.s32 	%r392, %r391, %r390;
	min.s32 	%r393, %r389, %r392;
	st.shared.u32 	[%r28], %r393;
	ld.shared.u32 	%r394, [%r28+256];
	ld.shared.u32 	%r395, [%r18+296];
	add.s32 	%r396, %r391, %r395;
	min.s32 	%r397, %r394, %r396;
	st.shared.u32 	[%r28+256], %r397;
	ld.shared.u32 	%r398, [%r28+512];
	ld.shared.u32 	%r399, [%r18+552];
	add.s32 	%r400, %r391, %r399;
	min.s32 	%r401, %r398, %r400;
	st.shared.u32 	[%r28+512], %r401;
	ld.shared.u32 	%r402, [%r28+768];
	ld.shared.u32 	%r403, [%r18+808];
	ld.shared.u32 	%r404, [%r27+2560];
	add.s32 	%r405, %r404, %r403;
	min.s32 	%r406, %r402, %r405;
	st.shared.u32 	[%r28+768], %r406;
	ld.shared.u32 	%r407, [%r36];
	ld.shared.u32 	%r408, [%r35+40];
	ld.shared.u32 	%r409, [%r40+2560];
	add.s32 	%r410, %r409, %r408;
	min.s32 	%r411, %r407, %r410;
	st.shared.u32 	[%r36], %r411;
	ld.shared.u32 	%r412, [%r36+256];
	ld.shared.u32 	%r413, [%r35+296];
	add.s32 	%r414, %r409, %r413;
	min.s32 	%r415, %r412, %r414;
	st.shared.u32 	[%r36+256], %r415;
	ld.shared.u32 	%r416, [%r36+512];
	ld.shared.u32 	%r417, [%r35+552];
	add.s32 	%r418, %r409, %r417;
	min.s32 	%r419, %r416, %r418;
	st.shared.u32 	[%r36+512], %r419;
	ld.shared.u32 	%r420, [%r36+768];
	ld.shared.u32 	%r421, [%r35+808];
	add.s32 	%r422, %r409, %r421;
	min.s32 	%r423, %r420, %r422;
	st.shared.u32 	[%r36+768], %r423;
	bar.sync 	0;
	ld.shared.u32 	%r424, [%r28];
	ld.shared.u32 	%r425, [%r18+44];
	ld.shared.u32 	%r426, [%r27+2816];
	add.s32 	%r427, %r426, %r425;
	min.s32 	%r428, %r424, %r427;
	st.shared.u32 	[%r28], %r428;
	ld.shared.u32 	%r429, [%r28+256];
	ld.shared.u32 	%r430, [%r18+300];
	add.s32 	%r431, %r426, %r430;
	min.s32 	%r432, %r429, %r431;
	st.shared.u32 	[%r28+256], %r432;
	ld.shared.u32 	%r433, [%r28+512];
	ld.shared.u32 	%r434, [%r18+556];
	add.s32 	%r435, %r426, %r434;
	min.s32 	%r436, %r433, %r435;
	st.shared.u32 	[%r28+512], %r436;
	ld.shared.u32 	%r437, [%r28+768];
	ld.shared.u32 	%r438, [%r18+812];
	add.s32 	%r439, %r426, %r438;
	min.s32 	%r440, %r437, %r439;
	st.shared.u32 	[%r28+768], %r440;
	ld.shared.u32 	%r441, [%r36];
	ld.shared.u32 	%r442, [%r35+44];
	ld.shared.u32 	%r443, [%r40+2816];
	add.s32 	%r444, %r443, %r442;
	min.s32 	%r445, %r441, %r444;
	st.shared.u32 	[%r36], %r445;
	ld.shared.u32 	%r446, [%r36+256];
	ld.shared.u32 	%r447, [%r35+300];
	add.s32 	%r448, %r443, %r447;
	min.s32 	%r449, %r446, %r448;
	st.shared.u32 	[%r36+256], %r449;
	ld.shared.u32 	%r450, [%r36+512];
	ld.shared.u32 	%r451, [%r35+556];
	add.s32 	%r452, %r443, %r451;
	min.s32 	%r453, %r450, %r452;
	st.shared.u32 	[%r36+512], %r453;
	ld.shared.u32 	%r454, [%r36+768];
	ld.shared.u32 	%r455, [%r35+812];
	add.s32 	%r456, %r443, %r455;
	min.s32 	%r457, %r454, %r456;
	st.shared.u32 	[%r36+768], %r457;
	bar.sync 	0;
	ld.shared.u32 	%r458, [%r28];
	ld.shared.u32 	%r459, [%r18+48];
	ld.shared.u32 	%r460, [%r27+3072];
	add.s32 	%r461, %r460, %r459;
	min.s32 	%r462, %r458, %r461;
	st.shared.u32 	[%r28], %r462;
	ld.shared.u32 	%r463, [%r28+256];
	ld.shared.u32 	%r464, [%r18+304];
	ld.shared.u32 	%r465, [%r27+3072];
	add.s32 	%r466, %r465, %r464;
	min.s32 	%r467, %r463, %r466;
	st.shared.u32 	[%r28+256], %r467;
	ld.shared.u32 	%r468, [%r28+512];
	ld.shared.u32 	%r469, [%r18+560];
	add.s32 	%r470, %r465, %r469;
	min.s32 	%r471, %r468, %r470;
	st.shared.u32 	[%r28+512], %r471;
	ld.shared.u32 	%r472, [%r28+768];
	ld.shared.u32 	%r473, [%r18+816];
	add.s32 	%r474, %r465, %r473;
	min.s32 	%r475, %r472, %r474;
	st.shared.u32 	[%r28+768], %r475;
	ld.shared.u32 	%r476, [%r36];
	ld.shared.u32 	%r477, [%r35+48];
	ld.shared.u32 	%r478, [%r40+3072];
	add.s32 	%r479, %r478, %r477;
	min.s32 	%r480, %r476, %r479;
	st.shared.u32 	[%r36], %r480;
	ld.shared.u32 	%r481, [%r36+256];
	ld.shared.u32 	%r482, [%r35+304];
	add.s32 	%r483, %r478, %r482;
	min.s32 	%r484, %r481, %r483;
	st.shared.u32 	[%r36+256], %r484;
	ld.shared.u32 	%r485, [%r36+512];
	ld.shared.u32 	%r486, [%r35+560];
	add.s32 	%r487, %r478, %r486;
	min.s32 	%r488, %r485, %r487;
	st.shared.u32 	[%r36+512], %r488;
	ld.shared.u32 	%r489, [%r36+768];
	ld.shared.u32 	%r490, [%r35+816];
	add.s32 	%r491, %r478, %r490;
	min.s32 	%r492, %r489, %r491;
	st.shared.u32 	[%r36+768], %r492;
	bar.sync 	0;
	ld.shared.u32 	%r493, [%r28];
	ld.shared.u32 	%r494, [%r18+52];
	ld.shared.u32 	%r495, [%r27+3328];
	add.s32 	%r496, %r495, %r494;
	min.s32 	%r497, %r493, %r496;
	st.shared.u32 	[%r28], %r497;
	ld.shared.u32 	%r498, [%r28+256];
	ld.shared.u32 	%r499, [%r18+308];
	add.s32 	%r500, %r495, %r499;
	min.s32 	%r501, %r498, %r500;
	st.shared.u32 	[%r28+256], %r501;
	ld.shared.u32 	%r502, [%r28+512];
	ld.shared.u32 	%r503, [%r18+564];
	ld.shared.u32 	%r504, [%r27+3328];
	add.s32 	%r505, %r504, %r503;
	min.s32 	%r506, %r502, %r505;
	st.shared.u32 	[%r28+512], %r506;
	ld.shared.u32 	%r507, [%r28+768];
	ld.shared.u32 	%r508, [%r18+820];
	add.s32 	%r509, %r504, %r508;
	min.s32 	%r510, %r507, %r509;
	st.shared.u32 	[%r28+768], %r510;
	ld.shared.u32 	%r511, [%r36];
	ld.shared.u32 	%r512, [%r35+52];
	ld.shared.u32 	%r513, [%r40+3328];
	add.s32 	%r514, %r513, %r512;
	min.s32 	%r515, %r511, %r514;
	st.shared.u32 	[%r36], %r515;
	ld.shared.u32 	%r516, [%r36+256];
	ld.shared.u32 	%r517, [%r35+308];
	add.s32 	%r518, %r513, %r517;
	min.s32 	%r519, %r516, %r518;
	st.shared.u32 	[%r36+256], %r519;
	ld.shared.u32 	%r520, [%r36+512];
	ld.shared.u32 	%r521, [%r35+564];
	add.s32 	%r522, %r513, %r521;
	min.s32 	%r523, %r520, %r522;
	st.shared.u32 	[%r36+512], %r523;
	ld.shared.u32 	%r524, [%r36+768];
	ld.shared.u32 	%r525, [%r35+820];
	add.s32 	%r526, %r513, %r525;
	min.s32 	%r527, %r524, %r526;
	st.shared.u32 	[%r36+768], %r527;
	bar.sync 	0;
	ld.shared.u32 	%r528, [%r28];
	ld.shared.u32 	%r529, [%r18+56];
	ld.shared.u32 	%r530, [%r27+3584];
	add.s32 	%r531, %r530, %r529;
	min.s32 	%r532, %r528, %r531;
	st.shared.u32 	[%r28], %r532;
	ld.shared.u32 	%r533, [%r28+256];
	ld.shared.u32 	%r534, [%r18+312];
	add.s32 	%r535, %r530, %r534;
	min.s32 	%r536, %r533, %r535;
	st.shared.u32 	[%r28+256], %r536;
	ld.shared.u32 	%r537, [%r28+512];
	ld.shared.u32 	%r538, [%r18+568];
	add.s32 	%r539, %r530, %r538;
	min.s32 	%r540, %r537, %r539;
	st.shared.u32 	[%r28+512], %r540;
	ld.shared.u32 	%r541, [%r28+768];
	ld.shared.u32 	%r542, [%r18+824];
	ld.shared.u32 	%r543, [%r27+3584];
	add.s32 	%r544, %r543, %r542;
	min.s32 	%r545, %r541, %r544;
	st.shared.u32 	[%r28+768], %r545;
	ld.shared.u32 	%r546, [%r36];
	ld.shared.u32 	%r547, [%r35+56];
	ld.shared.u32 	%r548, [%r40+3584];
	add.s32 	%r549, %r548, %r547;
	min.s32 	%r550, %r546, %r549;
	st.shared.u32 	[%r36], %r550;
	ld.shared.u32 	%r551, [%r36+256];
	ld.shared.u32 	%r552, [%r35+312];
	add.s32 	%r553, %r548, %r552;
	min.s32 	%r554, %r551, %r553;
	st.shared.u32 	[%r36+256], %r554;
	ld.shared.u32 	%r555, [%r36+512];
	ld.shared.u32 	%r556, [%r35+568];
	add.s32 	%r557, %r548, %r556;
	min.s32 	%r558, %r555, %r557;
	st.shared.u32 	[%r36+512], %r558;
	ld.shared.u32 	%r559, [%r36+768];
	ld.shared.u32 	%r560, [%r35+824];
	add.s32 	%r561, %r548, %r560;
	min.s32 	%r562, %r559, %r561;
	st.shared.u32 	[%r36+768], %r562;
	bar.sync 	0;
	ld.shared.u32 	%r563, [%r28];
	ld.shared.u32 	%r564, [%r18+60];
	ld.shared.u32 	%r565, [%r27+3840];
	add.s32 	%r566, %r565, %r564;
	min.s32 	%r567, %r563, %r566;
	st.shared.u32 	[%r28], %r567;
	ld.shared.u32 	%r568, [%r28+256];
	ld.shared.u32 	%r569, [%r18+316];
	add.s32 	%r570, %r565, %r569;
	min.s32 	%r571, %r568, %r570;
	st.shared.u32 	[%r28+256], %r571;
	ld.shared.u32 	%r572, [%r28+512];
	ld.shared.u32 	%r573, [%r18+572];
	add.s32 	%r574, %r565, %r573;
	min.s32 	%r575, %r572, %r574;
	st.shared.u32 	[%r28+512], %r575;
	ld.shared.u32 	%r576, [%r28+768];
	ld.shared.u32 	%r577, [%r18+828];
	add.s32 	%r578, %r565, %r577;
	min.s32 	%r579, %r576, %r578;
	st.shared.u32 	[%r28+768], %r579;
	ld.shared.u32 	%r580, [%r36];
	ld.shared.u32 	%r581, [%r35+60];
	ld.shared.u32 	%r582, [%r40+3840];
	add.s32 	%r583, %r582, %r581;
	min.s32 	%r584, %r580, %r583;
	st.shared.u32 	[%r36], %r584;
	ld.shared.u32 	%r585, [%r36+256];
	ld.shared.u32 	%r586, [%r35+316];
	add.s32 	%r587, %r582, %r586;
	min.s32 	%r588, %r585, %r587;
	st.shared.u32 	[%r36+256], %r588;
	ld.shared.u32 	%r589, [%r36+512];
	ld.shared.u32 	%r590, [%r35+572];
	add.s32 	%r591, %r582, %r590;
	min.s32 	%r592, %r589, %r591;
	st.shared.u32 	[%r36+512], %r592;
	ld.shared.u32 	%r593, [%r36+768];
	ld.shared.u32 	%r594, [%r35+828];
	add.s32 	%r595, %r582, %r594;
	min.s32 	%r596, %r593, %r595;
	st.shared.u32 	[%r36+768], %r596;
	bar.sync 	0;
	ld.shared.u32 	%r597, [%r28];
	ld.shared.u32 	%r598, [%r18+64];
	ld.shared.u32 	%r599, [%r27+4096];
	add.s32 	%r600, %r599, %r598;
	min.s32 	%r601, %r597, %r600;
	st.shared.u32 	[%r28], %r601;
	ld.shared.u32 	%r602, [%r28+256];
	ld.shared.u32 	%r603, [%r18+320];
	ld.shared.u32 	%r604, [%r27+4096];
	add.s32 	%r605, %r604, %r603;
	min.s32 	%r606, %r602, %r605;
	st.shared.u32 	[%r28+256], %r606;
	ld.shared.u32 	%r607, [%r28+512];
	ld.shared.u32 	%r608, [%r18+576];
	add.s32 	%r609, %r604, %r608;
	min.s32 	%r610, %r607, %r609;
	st.shared.u32 	[%r28+512], %r610;
	ld.shared.u32 	%r611, [%r28+768];
	ld.shared.u32 	%r612, [%r18+832];
	add.s32 	%r613, %r604, %r612;
	min.s32 	%r614, %r611, %r613;
	st.shared.u32 	[%r28+768], %r614;
	ld.shared.u32 	%r615, [%r36];
	ld.shared.u32 	%r616, [%r35+64];
	ld.shared.u32 	%r617, [%r40+4096];
	add.s32 	%r618, %r617, %r616;
	min.s32 	%r619, %r615, %r618;
	st.shared.u32 	[%r36], %r619;
	ld.shared.u32 	%r620, [%r36+256];
	ld.shared.u32 	%r621, [%r35+320];
	add.s32 	%r622, %r617, %r621;
	min.s32 	%r623, %r620, %r622;
	st.shared.u32 	[%r36+256], %r623;
	ld.shared.u32 	%r624, [%r36+512];
	ld.shared.u32 	%r625, [%r35+576];
	add.s32 	%r626, %r617, %r625;
	min.s32 	%r627, %r624, %r626;
	st.shared.u32 	[%r36+512], %r627;
	ld.shared.u32 	%r628, [%r36+768];
	ld.shared.u32 	%r629, [%r35+832];
	add.s32 	%r630, %r617, %r629;
	min.s32 	%r631, %r628, %r630;
	st.shared.u32 	[%r36+768], %r631;
	bar.sync 	0;
	ld.shared.u32 	%r632, [%r28];
	ld.shared.u32 	%r633, [%r18+68];
	ld.shared.u32 	%r634, [%r27+4352];
	add.s32 	%r635, %r634, %r633;
	min.s32 	%r636, %r632, %r635;
	st.shared.u32 	[%r28], %r636;
	ld.shared.u32 	%r637, [%r28+256];
	ld.shared.u32 	%r638, [%r18+324];
	add.s32 	%r639, %r634, %r638;
	min.s32 	%r640, %r637, %r639;
	st.shared.u32 	[%r28+256], %r640;
	ld.shared.u32 	%r641, [%r28+512];
	ld.shared.u32 	%r642, [%r18+580];
	ld.shared.u32 	%r643, [%r27+4352];
	add.s32 	%r644, %r643, %r642;
	min.s32 	%r645, %r641, %r644;
	st.shared.u32 	[%r28+512], %r645;
	ld.shared.u32 	%r646, [%r28+768];
	ld.shared.u32 	%r647, [%r18+836];
	add.s32 	%r648, %r643, %r647;
	min.s32 	%r649, %r646, %r648;
	st.shared.u32 	[%r28+768], %r649;
	ld.shared.u32 	%r650, [%r36];
	ld.shared.u32 	%r651, [%r35+68];
	ld.shared.u32 	%r652, [%r40+4352];
	add.s32 	%r653, %r652, %r651;
	min.s32 	%r654, %r650, %r653;
	st.shared.u32 	[%r36], %r654;
	ld.shared.u32 	%r655, [%r36+256];
	ld.shared.u32 	%r656, [%r35+324];
	add.s32 	%r657, %r652, %r656;
	min.s32 	%r658, %r655, %r657;
	st.shared.u32 	[%r36+256], %r658;
	ld.shared.u32 	%r659, [%r36+512];
	ld.shared.u32 	%r660, [%r35+580];
	add.s32 	%r661, %r652, %r660;
	min.s32 	%r662, %r659, %r661;
	st.shared.u32 	[%r36+512], %r662;
	ld.shared.u32 	%r663, [%r36+768];
	ld.shared.u32 	%r664, [%r35+836];
	add.s32 	%r665, %r652, %r664;
	min.s32 	%r666, %r663, %r665;
	st.shared.u32 	[%r36+768], %r666;
	bar.sync 	0;
	ld.shared.u32 	%r667, [%r28];
	ld.shared.u32 	%r668, [%r18+72];
	ld.shared.u32 	%r669, [%r27+4608];
	add.s32 	%r670, %r669, %r668;
	min.s32 	%r671, %r667, %r670;
	st.shared.u32 	[%r28], %r671;
	ld.shared.u32 	%r672, [%r28+256];
	ld.shared.u32 	%r673, [%r18+328];
	add.s32 	%r674, %r669, %r673;
	min.s32 	%r675, %r672, %r674;
	st.shared.u32 	[%r28+256], %r675;
	ld.shared.u32 	%r676, [%r28+512];
	ld.shared.u32 	%r677, [%r18+584];
	add.s32 	%r678, %r669, %r677;
	min.s32 	%r679, %r676, %r678;
	st.shared.u32 	[%r28+512], %r679;
	ld.shared.u32 	%r680, [%r28+768];
	ld.shared.u32 	%r681, [%r18+840];
	ld.shared.u32 	%r682, [%r27+4608];
	add.s32 	%r683, %r682, %r681;
	min.s32 	%r684, %r680, %r683;
	st.shared.u32 	[%r28+768], %r684;
	ld.shared.u32 	%r685, [%r36];
	ld.shared.u32 	%r686, [%r35+72];
	ld.shared.u32 	%r687, [%r40+4608];
	add.s32 	%r688, %r687, %r686;
	min.s32 	%r689, %r685, %r688;
	st.shared.u32 	[%r36], %r689;
	ld.shared.u32 	%r690, [%r36+256];
	ld.shared.u32 	%r691, [%r35+328];
	add.s32 	%r692, %r687, %r691;
	min.s32 	%r693, %r690, %r692;
	st.shared.u32 	[%r36+256], %r693;
	ld.shared.u32 	%r694, [%r36+512];
	ld.shared.u32 	%r695, [%r35+584];
	add.s32 	%r696, %r687, %r695;
	min.s32 	%r697, %r694, %r696;
	st.shared.u32 	[%r36+512], %r697;
	ld.shared.u32 	%r698, [%r36+768];
	ld.shared.u32 	%r699, [%r35+840];
	add.s32 	%r700, %r687, %r699;
	min.s32 	%r701, %r698, %r700;
	st.shared.u32 	[%r36+768], %r701;
	bar.sync 	0;
	ld.shared.u32 	%r702, [%r28];
	ld.shared.u32 	%r703, [%r18+76];
	ld.shared.u32 	%r704, [%r27+4864];
	add.s32 	%r705, %r704, %r703;
	min.s32 	%r706, %r702, %r705;
	st.shared.u32 	[%r28], %r706;
	ld.shared.u32 	%r707, [%r28+256];
	ld.shared.u32 	%r708, [%r18+332];
	add.s32 	%r709, %r704, %r708;
	min.s32 	%r710, %r707, %r709;
	st.shared.u32 	[%r28+256], %r710;
	ld.shared.u32 	%r711, [%r28+512];
	ld.shared.u32 	%r712, [%r18+588];
	add.s32 	%r713, %r704, %r712;
	min.s32 	%r714, %r711, %r713;
	st.shared.u32 	[%r28+512], %r714;
	ld.shared.u32 	%r715, [%r28+768];
	ld.shared.u32 	%r716, [%r18+844];
	add.s32 	%r717, %r704, %r716;
	min.s32 	%r718, %r715, %r717;
	st.shared.u32 	[%r28+768], %r718;
	ld.shared.u32 	%r719, [%r36];
	ld.shared.u32 	%r720, [%r35+76];
	ld.shared.u32 	%r721, [%r40+4864];
	add.s32 	%r722, %r721, %r720;
	min.s32 	%r723, %r719, %r722;
	st.shared.u32 	[%r36], %r723;
	ld.shared.u32 	%r724, [%r36+256];
	ld.shared.u32 	%r725, [%r35+332];
	add.s32 	%r726, %r721, %r725;
	min.s32 	%r727, %r724, %r726;
	st.shared.u32 	[%r36+256], %r727;
	ld.shared.u32 	%r728, [%r36+512];
	ld.shared.u32 	%r729, [%r35+588];
	add.s32 	%r730, %r721, %r729;
	min.s32 	%r731, %r728, %r730;
	st.shared.u32 	[%r36+512], %r731;
	ld.shared.u32 	%r732, [%r36+768];
	ld.shared.u32 	%r733, [%r35+844];
	add.s32 	%r734, %r721, %r733;
	min.s32 	%r735, %r732, %r734;
	st.shared.u32 	[%r36+768], %r735;
	bar.sync 	0;
	ld.shared.u32 	%r736, [%r28];
	ld.shared.u32 	%r737, [%r18+80];
	ld.shared.u32 	%r738, [%r27+5120];
	add.s32 	%r739, %r738, %r737;
	min.s32 	%r740, %r736, %r739;
	st.shared.u32 	[%r28], %r740;
	ld.shared.u32 	%r741, [%r28+256];
	ld.shared.u32 	%r742, [%r18+336];
	ld.shared.u32 	%r743, [%r27+5120];
	add.s32 	%r744, %r743, %r742;
	min.s32 	%r745, %r741, %r744;
	st.shared.u32 	[%r28+256], %r745;
	ld.shared.u32 	%r746, [%r28+512];
	ld.shared.u32 	%r747, [%r18+592];
	add.s32 	%r748, %r743, %r747;
	min.s32 	%r749, %r746, %r748;
	st.shared.u32 	[%r28+512], %r749;
	ld.shared.u32 	%r750, [%r28+768];
	ld.shared.u32 	%r751, [%r18+848];
	add.s32 	%r752, %r743, %r751;
	min.s32 	%r753, %r750, %r752;
	st.shared.u32 	[%r28+768], %r753;
	ld.shared.u32 	%r754, [%r36];
	ld.shared.u32 	%r755, [%r35+80];
	ld.shared.u32 	%r756, [%r40+5120];
	add.s32 	%r757, %r756, %r755;
	min.s32 	%r758, %r754, %r757;
	st.shared.u32 	[%r36], %r758;
	ld.shared.u32 	%r759, [%r36+256];
	ld.shared.u32 	%r760, [%r35+336];
	add.s32 	%r761, %r756, %r760;
	min.s32 	%r762, %r759, %r761;
	st.shared.u32 	[%r36+256], %r762;
	ld.shared.u32 	%r763, [%r36+512];
	ld.shared.u32 	%r764, [%r35+592];
	add.s32 	%r765, %r756, %r764;
	min.s32 	%r766, %r763, %r765;
	st.shared.u32 	[%r36+512], %r766;
	ld.shared.u32 	%r767, [%r36+768];
	ld.shared.u32 	%r768, [%r35+848];
	add.s32 	%r769, %r756, %r768;
	min.s32 	%r770, %r767, %r769;
	st.shared.u32 	[%r36+768], %r770;
	bar.sync 	0;
	ld.shared.u32 	%r771, [%r28];
	ld.shared.u32 	%r772, [%r18+84];
	ld.shared.u32 	%r773, [%r27+5376];
	add.s32 	%r774, %r773, %r772;
	min.s32 	%r775, %r771, %r774;
	st.shared.u32 	[%r28], %r775;
	ld.shared.u32 	%r776, [%r28+256];
	ld.shared.u32 	%r777, [%r18+340];
	add.s32 	%r778, %r773, %r777;
	min.s32 	%r779, %r776, %r778;
	st.shared.u32 	[%r28+256], %r779;
	ld.shared.u32 	%r780, [%r28+512];
	ld.shared.u32 	%r781, [%r18+596];
	ld.shared.u32 	%r782, [%r27+5376];
	add.s32 	%r783, %r782, %r781;
	min.s32 	%r784, %r780, %r783;
	st.shared.u32 	[%r28+512], %r784;
	ld.shared.u32 	%r785, [%r28+768];
	ld.shared.u32 	%r786, [%r18+852];
	add.s32 	%r787, %r782, %r786;
	min.s32 	%r788, %r785, %r787;
	st.shared.u32 	[%r28+768], %r788;
	ld.shared.u32 	%r789, [%r36];
	ld.shared.u32 	%r790, [%r35+84];
	ld.shared.u32 	%r791, [%r40+5376];
	add.s32 	%r792, %r791, %r790;
	min.s32 	%r793, %r789, %r792;
	st.shared.u32 	[%r36], %r793;
	ld.shared.u32 	%r794, [%r36+256];
	ld.shared.u32 	%r795, [%r35+340];
	add.s32 	%r796, %r791, %r795;
	min.s32 	%r797, %r794, %r796;
	st.shared.u32 	[%r36+256], %r797;
	ld.shared.u32 	%r798, [%r36+512];
	ld.shared.u32 	%r799, [%r35+596];
	add.s32 	%r800, %r791, %r799;
	min.s32 	%r801, %r798, %r800;
	st.shared.u32 	[%r36+512], %r801;
	ld.shared.u32 	%r802, [%r36+768];
	ld.shared.u32 	%r803, [%r35+852];
	add.s32 	%r804, %r791, %r803;
	min.s32 	%r805, %r802, %r804;
	st.shared.u32 	[%r36+768], %r805;
	bar.sync 	0;
	ld.shared.u32 	%r806, [%r28];
	ld.shared.u32 	%r807, [%r18+88];
	ld.shared.u32 	%r808, [%r27+5632];
	add.s32 	%r809, %r808, %r807;
	min.s32 	%r810, %r806, %r809;
	st.shared.u32 	[%r28], %r810;
	ld.shared.u32 	%r811, [%r28+256];
	ld.shared.u32 	%r812, [%r18+344];
	add.s32 	%r813, %r808, %r812;
	min.s32 	%r814, %r811, %r813;
	st.shared.u32 	[%r28+256], %r814;
	ld.shared.u32 	%r815, [%r28+512];
	ld.shared.u32 	%r816, [%r18+600];
	add.s32 	%r817, %r808, %r816;
	min.s32 	%r818, %r815, %r817;
	st.shared.u32 	[%r28+512], %r818;
	ld.shared.u32 	%r819, [%r28+768];
	ld.shared.u32 	%r820, [%r18+856];
	ld.shared.u32 	%r821, [%r27+5632];
	add.s32 	%r822, %r821, %r820;
	min.s32 	%r823, %r819, %r822;
	st.shared.u32 	[%r28+768], %r823;
	ld.shared.u32 	%r824, [%r36];
	ld.shared.u32 	%r825, [%r35+88];
	ld.shared.u32 	%r826, [%r40+5632];
	add.s32 	%r827, %r826, %r825;
	min.s32 	%r828, %r824, %r827;
	st.shared.u32 	[%r36], %r828;
	ld.shared.u32 	%r829, [%r36+256];
	ld.shared.u32 	%r830, [%r35+344];
	add.s32 	%r831, %r826, %r830;
	min.s32 	%r832, %r829, %r831;
	st.shared.u32 	[%r36+256], %r832;
	ld.shared.u32 	%r833, [%r36+512];
	ld.shared.u32 	%r834, [%r35+600];
	add.s32 	%r835, %r826, %r834;
	min.s32 	%r836, %r833, %r835;
	st.shared.u32 	[%r36+512], %r836;
	ld.shared.u32 	%r837, [%r36+768];
	ld.shared.u32 	%r838, [%r35+856];
	add.s32 	%r839, %r826, %r838;
	min.s32 	%r840, %r837, %r839;
	st.shared.u32 	[%r36+768], %r840;
	bar.sync 	0;
	ld.shared.u32 	%r841, [%r28];
	ld.shared.u32 	%r842, [%r18+92];
	ld.shared.u32 	%r843, [%r27+5888];
	add.s32 	%r844, %r843, %r842;
	min.s32 	%r845, %r841, %r844;
	st.shared.u32 	[%r28], %r845;
	ld.shared.u32 	%r846, [%r28+256];
	ld.shared.u32 	%r847, [%r18+348];
	add.s32 	%r848, %r843, %r847;
	min.s32 	%r849, %r846, %r848;
	st.shared.u32 	[%r28+256], %r849;
	ld.shared.u32 	%r850, [%r28+512];
	ld.shared.u32 	%r851, [%r18+604];
	add.s32 	%r852, %r843, %r851;
	min.s32 	%r853, %r850, %r852;
	st.shared.u32 	[%r28+512], %r853;
	ld.shared.u32 	%r854, [%r28+768];
	ld.shared.u32 	%r855, [%r18+860];
	add.s32 	%r856, %r843, %r855;
	min.s32 	%r857, %r854, %r856;
	st.shared.u32 	[%r28+768], %r857;
	ld.shared.u32 	%r858, [%r36];
	ld.shared.u32 	%r859, [%r35+92];
	ld.shared.u32 	%r860, [%r40+5888];
	add.s32 	%r861, %r860, %r859;
	min.s32 	%r862, %r858, %r861;
	st.shared.u32 	[%r36], %r862;
	ld.shared.u32 	%r863, [%r36+256];
	ld.shared.u32 	%r864, [%r35+348];
	add.s32 	%r865, %r860, %r864;
	min.s32 	%r866, %r863, %r865;
	st.shared.u32 	[%r36+256], %r866;
	ld.shared.u32 	%r867, [%r36+512];
	ld.shared.u32 	%r868, [%r35+604];
	add.s32 	%r869, %r860, %r868;
	min.s32 	%r870, %r867, %r869;
	st.shared.u32 	[%r36+512], %r870;
	ld.shared.u32 	%r871, [%r36+768];
	ld.shared.u32 	%r872, [%r35+860];
	add.s32 	%r873, %r860, %r872;
	min.s32 	%r874, %r871, %r873;
	st.shared.u32 	[%r36+768], %r874;
	bar.sync 	0;
	ld.shared.u32 	%r875, [%r28];
	ld.shared.u32 	%r876, [%r18+96];
	ld.shared.u32 	%r877, [%r27+6144];
	add.s32 	%r878, %r877, %r876;
	min.s32 	%r879, %r875, %r878;
	st.shared.u32 	[%r28], %r879;
	ld.shared.u32 	%r880, [%r28+256];
	ld.shared.u32 	%r881, [%r18+352];
	ld.shared.u32 	%r882, [%r27+6144];
	add.s32 	%r883, %r882, %r881;
	min.s32 	%r884, %r880, %r883;
	st.shared.u32 	[%r28+256], %r884;
	ld.shared.u32 	%r885, [%r28+512];
	ld.shared.u32 	%r886, [%r18+608];
	add.s32 	%r887, %r882, %r886;
	min.s32 	%r888, %r885, %r887;
	st.shared.u32 	[%r28+512], %r888;
	ld.shared.u32 	%r889, [%r28+768];
	ld.shared.u32 	%r890, [%r18+864];
	add.s32 	%r891, %r882, %r890;
	min.s32 	%r892, %r889, %r891;
	st.shared.u32 	[%r28+768], %r892;
	ld.shared.u32 	%r893, [%r36];
	ld.shared.u32 	%r894, [%r35+96];
	ld.shared.u32 	%r895, [%r40+6144];
	add.s32 	%r896, %r895, %r894;
	min.s32 	%r897, %r893, %r896;
	st.shared.u32 	[%r36], %r897;
	ld.shared.u32 	%r898, [%r36+256];
	ld.shared.u32 	%r899, [%r35+352];
	add.s32 	%r900, %r895, %r899;
	min.s32 	%r901, %r898, %r900;
	st.shared.u32 	[%r36+256], %r901;
	ld.shared.u32 	%r902, [%r36+512];
	ld.shared.u32 	%r903, [%r35+608];
	add.s32 	%r904, %r895, %r903;
	min.s32 	%r905, %r902, %r904;
	st.shared.u32 	[%r36+512], %r905;
	ld.shared.u32 	%r906, [%r36+768];
	ld.shared.u32 	%r907, [%r35+864];
	add.s32 	%r908, %r895, %r907;
	min.s32 	%r909, %r906, %r908;
	st.shared.u32 	[%r36+768], %r909;
	bar.sync 	0;
	ld.shared.u32 	%r910, [%r28];
	ld.shared.u32 	%r911, [%r18+100];
	ld.shared.u32 	%r912, [%r27+6400];
	add.s32 	%r913, %r912, %r911;
	min.s32 	%r914, %r910, %r913;
	st.shared.u32 	[%r28], %r914;
	ld.shared.u32 	%r915, [%r28+256];
	ld.shared.u32 	%r916, [%r18+356];
	add.s32 	%r917, %r912, %r916;
	min.s32 	%r918, %r915, %r917;
	st.shared.u32 	[%r28+256], %r918;
	ld.shared.u32 	%r919, [%r28+512];
	ld.shared.u32 	%r920, [%r18+612];
	ld.shared.u32 	%r921, [%r27+6400];
	add.s32 	%r922, %r921, %r920;
	min.s32 	%r923, %r919, %r922;
	st.shared.u32 	[%r28+512], %r923;
	ld.shared.u32 	%r924, [%r28+768];
	ld.shared.u32 	%r925, [%r18+868];
	add.s32 	%r926, %r921, %r925;
	min.s32 	%r927, %r924, %r926;
	st.shared.u32 	[%r28+768], %r927;
	ld.shared.u32 	%r928, [%r36];
	ld.shared.u32 	%r929, [%r35+100];
	ld.shared.u32 	%r930, [%r40+6400];
	add.s32 	%r931, %r930, %r929;
	min.s32 	%r932, %r928, %r931;
	st.shared.u32 	[%r36], %r932;
	ld.shared.u32 	%r933, [%r36+256];
	ld.shared.u32 	%r934, [%r35+356];
	add.s32 	%r935, %r930, %r934;
	min.s32 	%r936, %r933, %r935;
	st.shared.u32 	[%r36+256], %r936;
	ld.shared.u32 	%r937, [%r36+512];
	ld.shared.u32 	%r938, [%r35+612];
	add.s32 	%r939, %r930, %r938;
	min.s32 	%r940, %r937, %r939;
	st.shared.u32 	[%r36+512], %r940;
	ld.shared.u32 	%r941, [%r36+768];
	ld.shared.u32 	%r942, [%r35+868];
	add.s32 	%r943, %r930, %r942;
	min.s32 	%r944, %r941, %r943;
	st.shared.u32 	[%r36+768], %r944;
	bar.sync 	0;
	ld.shared.u32 	%r945, [%r28];
	ld.shared.u32 	%r946, [%r18+104];
	ld.shared.u32 	%r947, [%r27+6656];
	add.s32 	%r948, %r947, %r946;
	min.s32 	%r949, %r945, %r948;
	st.shared.u32 	[%r28], %r949;
	ld.shared.u32 	%r950, [%r28+256];
	ld.shared.u32 	%r951, [%r18+360];
	add.s32 	%r952, %r947, %r951;
	min.s32 	%r953, %r950, %r952;
	st.shared.u32 	[%r28+256], %r953;
	ld.shared.u32 	%r954, [%r28+512];
	ld.shared.u32 	%r955, [%r18+616];
	add.s32 	%r956, %r947, %r955;
	min.s32 	%r957, %r954, %r956;
	st.shared.u32 	[%r28+512], %r957;
	ld.shared.u32 	%r958, [%r28+768];
	ld.shared.u32 	%r959, [%r18+872];
	ld.shared.u32 	%r960, [%r27+6656];
	add.s32 	%r961, %r960, %r959;
	min.s32 	%r962, %r958, %r961;
	st.shared.u32 	[%r28+768], %r962;
	ld.shared.u32 	%r963, [%r36];
	ld.shared.u32 	%r964, [%r35+104];
	ld.shared.u32 	%r965, [%r40+6656];
	add.s32 	%r966, %r965, %r964;
	min.s32 	%r967, %r963, %r966;
	st.shared.u32 	[%r36], %r967;
	ld.shared.u32 	%r968, [%r36+256];
	ld.shared.u32 	%r969, [%r35+360];
	add.s32 	%r970, %r965, %r969;
	min.s32 	%r971, %r968, %r970;
	st.shared.u32 	[%r36+256], %r971;
	ld.shared.u32 	%r972, [%r36+512];
	ld.shared.u32 	%r973, [%r35+616];
	add.s32 	%r974, %r965, %r973;
	min.s32 	%r975, %r972, %r974;
	st.shared.u32 	[%r36+512], %r975;
	ld.shared.u32 	%r976, [%r36+768];
	ld.shared.u32 	%r977, [%r35+872];
	add.s32 	%r978, %r965, %r977;
	min.s32 	%r979, %r976, %r978;
	st.shared.u32 	[%r36+768], %r979;
	bar.sync 	0;
	ld.shared.u32 	%r980, [%r28];
	ld.shared.u32 	%r981, [%r18+108];
	ld.shared.u32 	%r982, [%r27+6912];
	add.s32 	%r983, %r982, %r981;
	min.s32 	%r984, %r980, %r983;
	st.shared.u32 	[%r28], %r984;
	ld.shared.u32 	%r985, [%r28+256];
	ld.shared.u32 	%r986, [%r18+364];
	add.s32 	%r987, %r982, %r986;
	min.s32 	%r988, %r985, %r987;
	st.shared.u32 	[%r28+256], %r988;
	ld.shared.u32 	%r989, [%r28+512];
	ld.shared.u32 	%r990, [%r18+620];
	add.s32 	%r991, %r982, %r990;
	min.s32 	%r992, %r989, %r991;
	st.shared.u32 	[%r28+512], %r992;
	ld.shared.u32 	%r993, [%r28+768];
	ld.shared.u32 	%r994, [%r18+876];
	add.s32 	%r995, %r982, %r994;
	min.s32 	%r996, %r993, %r995;
	st.shared.u32 	[%r28+768], %r996;
	ld.shared.u32 	%r997, [%r36];
	ld.shared.u32 	%r998, [%r35+108];
	ld.shared.u32 	%r999, [%r40+6912];
	add.s32 	%r1000, %r999, %r998;
	min.s32 	%r1001, %r997, %r1000;
	st.shared.u32 	[%r36], %r1001;
	ld.shared.u32 	%r1002, [%r36+256];
	ld.shared.u32 	%r1003, [%r35+364];
	add.s32 	%r1004, %r999, %r1003;
	min.s32 	%r1005, %r1002, %r1004;
	st.shared.u32 	[%r36+256], %r1005;
	ld.shared.u32 	%r1006, [%r36+512];
	ld.shared.u32 	%r1007, [%r35+620];
	add.s32 	%r1008, %r999, %r1007;
	min.s32 	%r1009, %r1006, %r1008;
	st.shared.u32 	[%r36+512], %r1009;
	ld.shared.u32 	%r1010, [%r36+768];
	ld.shared.u32 	%r1011, [%r35+876];
	add.s32 	%r1012, %r999, %r1011;
	min.s32 	%r1013, %r1010, %r1012;
	st.shared.u32 	[%r36+768], %r1013;
	bar.sync 	0;
	ld.shared.u32 	%r1014, [%r28];
	ld.shared.u32 	%r1015, [%r18+112];
	ld.shared.u32 	%r1016, [%r27+7168];
	add.s32 	%r1017, %r1016, %r1015;
	min.s32 	%r1018, %r1014, %r1017;
	st.shared.u32 	[%r28], %r1018;
	ld.shared.u32 	%r1019, [%r28+256];
	ld.shared.u32 	%r1020, [%r18+368];
	ld.shared.u32 	%r1021, [%r27+7168];
	add.s32 	%r1022, %r1021, %r1020;
	min.s32 	%r1023, %r1019, %r1022;
	st.shared.u32 	[%r28+256], %r1023;
	ld.shared.u32 	%r1024, [%r28+512];
	ld.shared.u32 	%r1025, [%r18+624];
	add.s32 	%r1026, %r1021, %r1025;
	min.s32 	%r1027, %r1024, %r1026;
	st.shared.u32 	[%r28+512], %r1027;
	ld.shared.u32 	%r1028, [%r28+768];
	ld.shared.u32 	%r1029, [%r18+880];
	add.s32 	%r1030, %r1021, %r1029;
	min.s32 	%r1031, %r1028, %r1030;
	st.shared.u32 	[%r28+768], %r1031;
	ld.shared.u32 	%r1032, [%r36];
	ld.shared.u32 	%r1033, [%r35+112];
	ld.shared.u32 	%r1034, [%r40+7168];
	add.s32 	%r1035, %r1034, %r1033;
	min.s32 	%r1036, %r1032, %r1035;
	st.shared.u32 	[%r36], %r1036;
	ld.shared.u32 	%r1037, [%r36+256];
	ld.shared.u32 	%r1038, [%r35+368];
	add.s32 	%r1039, %r1034, %r1038;
	min.s32 	%r1040, %r1037, %r1039;
	st.shared.u32 	[%r36+256], %r1040;
	ld.shared.u32 	%r1041, [%r36+512];
	ld.shared.u32 	%r1042, [%r35+624];
	add.s32 	%r1043, %r1034, %r1042;
	min.s32 	%r1044, %r1041, %r1043;
	st.shared.u32 	[%r36+512], %r1044;
	ld.shared.u32 	%r1045, [%r36+768];
	ld.shared.u32 	%r1046, [%r35+880];
	add.s32 	%r1047, %r1034, %r1046;
	min.s32 	%r1048, %r1045, %r1047;
	st.shared.u32 	[%r36+768], %r1048;
	bar.sync 	0;
	ld.shared.u32 	%r1049, [%r28];
	ld.shared.u32 	%r1050, [%r18+116];
	ld.shared.u32 	%r1051, [%r27+7424];
	add.s32 	%r1052, %r1051, %r1050;
	min.s32 	%r1053, %r1049, %r1052;
	st.shared.u32 	[%r28], %r1053;
	ld.shared.u32 	%r1054, [%r28+256];
	ld.shared.u32 	%r1055, [%r18+372];
	add.s32 	%r1056, %r1051, %r1055;
	min.s32 	%r1057, %r1054, %r1056;
	st.shared.u32 	[%r28+256], %r1057;
	ld.shared.u32 	%r1058, [%r28+512];
	ld.shared.u32 	%r1059, [%r18+628];
	ld.shared.u32 	%r1060, [%r27+7424];
	add.s32 	%r1061, %r1060, %r1059;
	min.s32 	%r1062, %r1058, %r1061;
	st.shared.u32 	[%r28+512], %r1062;
	ld.shared.u32 	%r1063, [%r28+768];
	ld.shared.u32 	%r1064, [%r18+884];
	add.s32 	%r1065, %r1060, %r1064;
	min.s32 	%r1066, %r1063, %r1065;
	st.shared.u32 	[%r28+768], %r1066;
	ld.shared.u32 	%r1067, [%r36];
	ld.shared.u32 	%r1068, [%r35+116];
	ld.shared.u32 	%r1069, [%r40+7424];
	add.s32 	%r1070, %r1069, %r1068;
	min.s32 	%r1071, %r1067, %r1070;
	st.shared.u32 	[%r36], %r1071;
	ld.shared.u32 	%r1072, [%r36+256];
	ld.shared.u32 	%r1073, [%r35+372];
	add.s32 	%r1074, %r1069, %r1073;
	min.s32 	%r1075, %r1072, %r1074;
	st.shared.u32 	[%r36+256], %r1075;
	ld.shared.u32 	%r1076, [%r36+512];
	ld.shared.u32 	%r1077, [%r35+628];
	add.s32 	%r1078, %r1069, %r1077;
	min.s32 	%r1079, %r1076, %r1078;
	st.shared.u32 	[%r36+512], %r1079;
	ld.shared.u32 	%r1080, [%r36+768];
	ld.shared.u32 	%r1081, [%r35+884];
	add.s32 	%r1082, %r1069, %r1081;
	min.s32 	%r1083, %r1080, %r1082;
	st.shared.u32 	[%r36+768], %r1083;
	bar.sync 	0;
	ld.shared.u32 	%r1084, [%r28];
	ld.shared.u32 	%r1085, [%r18+120];
	ld.shared.u32 	%r1086, [%r27+7680];
	add.s32 	%r1087, %r1086, %r1085;
	min.s32 	%r1088, %r1084, %r1087;
	st.shared.u32 	[%r28], %r1088;
	ld.shared.u32 	%r1089, [%r28+256];
	ld.shared.u32 	%r1090, [%r18+376];
	add.s32 	%r1091, %r1086, %r1090;
	min.s32 	%r1092, %r1089, %r1091;
	st.shared.u32 	[%r28+256], %r1092;
	ld.shared.u32 	%r1093, [%r28+512];
	ld.shared.u32 	%r1094, [%r18+632];
	add.s32 	%r1095, %r1086, %r1094;
	min.s32 	%r1096, %r1093, %r1095;
	st.shared.u32 	[%r28+512], %r1096;
	ld.shared.u32 	%r1097, [%r28+768];
	ld.shared.u32 	%r1098, [%r18+888];
	ld.shared.u32 	%r1099, [%r27+7680];
	add.s32 	%r1100, %r1099, %r1098;
	min.s32 	%r1101, %r1097, %r1100;
	st.shared.u32 	[%r28+768], %r1101;
	ld.shared.u32 	%r1102, [%r36];
	ld.shared.u32 	%r1103, [%r35+120];
	ld.shared.u32 	%r1104, [%r40+7680];
	add.s32 	%r1105, %r1104, %r1103;
	min.s32 	%r1106, %r1102, %r1105;
	st.shared.u32 	[%r36], %r1106;
	ld.shared.u32 	%r1107, [%r36+256];
	ld.shared.u32 	%r1108, [%r35+376];
	add.s32 	%r1109, %r1104, %r1108;
	min.s32 	%r1110, %r1107, %r1109;
	st.shared.u32 	[%r36+256], %r1110;
	ld.shared.u32 	%r1111, [%r36+512];
	ld.shared.u32 	%r1112, [%r35+632];
	add.s32 	%r1113, %r1104, %r1112;
	min.s32 	%r1114, %r1111, %r1113;
	st.shared.u32 	[%r36+512], %r1114;
	ld.shared.u32 	%r1115, [%r36+768];
	ld.shared.u32 	%r1116, [%r35+888];
	add.s32 	%r1117, %r1104, %r1116;
	min.s32 	%r1118, %r1115, %r1117;
	st.shared.u32 	[%r36+768], %r1118;
	bar.sync 	0;
	ld.shared.u32 	%r1119, [%r28];
	ld.shared.u32 	%r1120, [%r18+124];
	ld.shared.u32 	%r1121, [%r27+7936];
	add.s32 	%r1122, %r1121, %r1120;
	min.s32 	%r1123, %r1119, %r1122;
	st.shared.u32 	[%r28], %r1123;
	ld.shared.u32 	%r1124, [%r28+256];
	ld.shared.u32 	%r1125, [%r18+380];
	add.s32 	%r1126, %r1121, %r1125;
	min.s32 	%r1127, %r1124, %r1126;
	st.shared.u32 	[%r28+256], %r1127;
	ld.shared.u32 	%r1128, [%r28+512];
	ld.shared.u32 	%r1129, [%r18+636];
	add.s32 	%r1130, %r1121, %r1129;
	min.s32 	%r1131, %r1128, %r1130;
	st.shared.u32 	[%r28+512], %r1131;
	ld.shared.u32 	%r1132, [%r28+768];
	ld.shared.u32 	%r1133, [%r18+892];
	add.s32 	%r1134, %r1121, %r1133;
	min.s32 	%r1135, %r1132, %r1134;
	st.shared.u32 	[%r28+768], %r1135;
	ld.shared.u32 	%r1136, [%r36];
	ld.shared.u32 	%r1137, [%r35+124];
	ld.shared.u32 	%r1138, [%r40+7936];
	add.s32 	%r1139, %r1138, %r1137;
	min.s32 	%r1140, %r1136, %r1139;
	st.shared.u32 	[%r36], %r1140;
	ld.shared.u32 	%r1141, [%r36+256];
	ld.shared.u32 	%r1142, [%r35+380];
	add.s32 	%r1143, %r1138, %r1142;
	min.s32 	%r1144, %r1141, %r1143;
	st.shared.u32 	[%r36+256], %r1144;
	ld.shared.u32 	%r1145, [%r36+512];
	ld.shared.u32 	%r1146, [%r35+636];
	add.s32 	%r1147, %r1138, %r1146;
	min.s32 	%r1148, %r1145, %r1147;
	st.shared.u32 	[%r36+512], %r1148;
	ld.shared.u32 	%r1149, [%r36+768];
	ld.shared.u32 	%r1150, [%r35+892];
	add.s32 	%r1151, %r1138, %r1150;
	min.s32 	%r1152, %r1149, %r1151;
	st.shared.u32 	[%r36+768], %r1152;
	bar.sync 	0;
	ld.shared.u32 	%r1153, [%r28];
	ld.shared.u32 	%r1154, [%r18+128];
	ld.shared.u32 	%r1155, [%r27+8192];
	add.s32 	%r1156, %r1155, %r1154;
	min.s32 	%r1157, %r1153, %r1156;
	st.shared.u32 	[%r28], %r1157;
	ld.shared.u32 	%r1158, [%r28+256];
	ld.shared.u32 	%r1159, [%r18+384];
	ld.shared.u32 	%r1160, [%r27+8192];
	add.s32 	%r1161, %r1160, %r1159;
	min.s32 	%r1162, %r1158, %r1161;
	st.shared.u32 	[%r28+256], %r1162;
	ld.shared.u32 	%r1163, [%r28+512];
	ld.shared.u32 	%r1164, [%r18+640];
	add.s32 	%r1165, %r1160, %r1164;
	min.s32 	%r1166, %r1163, %r1165;
	st.shared.u32 	[%r28+512], %r1166;
	ld.shared.u32 	%r1167, [%r28+768];
	ld.shared.u32 	%r1168, [%r18+896];
	add.s32 	%r1169, %r1160, %r1168;
	min.s32 	%r1170, %r1167, %r1169;
	st.shared.u32 	[%r28+768], %r1170;
	ld.shared.u32 	%r1171, [%r36];
	ld.shared.u32 	%r1172, [%r35+128];
	ld.shared.u32 	%r1173, [%r40+8192];
	add.s32 	%r1174, %r1173, %r1172;
	min.s32 	%r1175, %r1171, %r1174;
	st.shared.u32 	[%r36], %r1175;
	ld.shared.u32 	%r1176, [%r36+256];
	ld.shared.u32 	%r1177, [%r35+384];
	add.s32 	%r1178, %r1173, %r1177;
	min.s32 	%r1179, %r1176, %r1178;
	st.shared.u32 	[%r36+256], %r1179;
	ld.shared.u32 	%r1180, [%r36+512];
	ld.shared.u32 	%r1181, [%r35+640];
	add.s32 	%r1182, %r1173, %r1181;
	min.s32 	%r1183, %r1180, %r1182;
	st.shared.u32 	[%r36+512], %r1183;
	ld.shared.u32 	%r1184, [%r36+768];
	ld.shared.u32 	%r1185, [%r35+896];
	add.s32 	%r1186, %r1173, %r1185;
	min.s32 	%r1187, %r1184, %r1186;
	st.shared.u32 	[%r36+768], %r1187;
	bar.sync 	0;
	ld.shared.u32 	%r1188, [%r28];
	ld.shared.u32 	%r1189, [%r18+132];
	ld.shared.u32 	%r1190, [%r27+8448];
	add.s32 	%r1191, %r1190, %r1189;
	min.s32 	%r1192, %r1188, %r1191;
	st.shared.u32 	[%r28], %r1192;
	ld.shared.u32 	%r1193, [%r28+256];
	ld.shared.u32 	%r1194, [%r18+388];
	add.s32 	%r1195, %r1190, %r1194;
	min.s32 	%r1196, %r1193, %r1195;
	st.shared.u32 	[%r28+256], %r1196;
	ld.shared.u32 	%r1197, [%r28+512];
	ld.shared.u32 	%r1198, [%r18+644];
	ld.shared.u32 	%r1199, [%r27+8448];
	add.s32 	%r1200, %r1199, %r1198;
	min.s32 	%r1201, %r1197, %r1200;
	st.shared.u32 	[%r28+512], %r1201;
	ld.shared.u32 	%r1202, [%r28+768];
	ld.shared.u32 	%r1203, [%r18+900];
	add.s32 	%r1204, %r1199, %r1203;
	min.s32 	%r1205, %r1202, %r1204;
	st.shared.u32 	[%r28+768], %r1205;
	ld.shared.u32 	%r1206, [%r36];
	ld.shared.u32 	%r1207, [%r35+132];
	ld.shared.u32 	%r1208, [%r40+8448];
	add.s32 	%r1209, %r1208, %r1207;
	min.s32 	%r1210, %r1206, %r1209;
	st.shared.u32 	[%r36], %r1210;
	ld.shared.u32 	%r1211, [%r36+256];
	ld.shared.u32 	%r1212, [%r35+388];
	add.s32 	%r1213, %r1208, %r1212;
	min.s32 	%r1214, %r1211, %r1213;
	st.shared.u32 	[%r36+256], %r1214;
	ld.shared.u32 	%r1215, [%r36+512];
	ld.shared.u32 	%r1216, [%r35+644];
	add.s32 	%r1217, %r1208, %r1216;
	min.s32 	%r1218, %r1215, %r1217;
	st.shared.u32 	[%r36+512], %r1218;
	ld.shared.u32 	%r1219, [%r36+768];
	ld.shared.u32 	%r1220, [%r35+900];
	add.s32 	%r1221, %r1208, %r1220;
	min.s32 	%r1222, %r1219, %r1221;
	st.shared.u32 	[%r36+768], %r1222;
	bar.sync 	0;
	ld.shared.u32 	%r1223, [%r28];
	ld.shared.u32 	%r1224, [%r18+136];
	ld.shared.u32 	%r1225, [%r27+8704];
	add.s32 	%r1226, %r1225, %r1224;
	min.s32 	%r1227, %r1223, %r1226;
	st.shared.u32 	[%r28], %r1227;
	ld.shared.u32 	%r1228, [%r28+256];
	ld.shared.u32 	%r1229, [%r18+392];
	add.s32 	%r1230, %r1225, %r1229;
	min.s32 	%r1231, %r1228, %r1230;
	st.shared.u32 	[%r28+256], %r1231;
	ld.shared.u32 	%r1232, [%r28+512];
	ld.shared.u32 	%r1233, [%r18+648];
	add.s32 	%r1234, %r1225, %r1233;
	min.s32 	%r1235, %r1232, %r1234;
	st.shared.u32 	[%r28+512], %r1235;
	ld.shared.u32 	%r1236, [%r28+768];
	ld.shared.u32 	%r1237, [%r18+904];
	ld.shared.u32 	%r1238, [%r27+8704];
	add.s32 	%r1239, %r1238, %r1237;
	min.s32 	%r1240, %r1236, %r1239;
	st.shared.u32 	[%r28+768], %r1240;
	ld.shared.u32 	%r1241, [%r36];
	ld.shared.u32 	%r1242, [%r35+136];
	ld.shared.u32 	%r1243, [%r40+8704];
	add.s32 	%r1244, %r1243, %r1242;
	min.s32 	%r1245, %r1241, %r1244;
	st.shared.u32 	[%r36], %r1245;
	ld.shared.u32 	%r1246, [%r36+256];
	ld.shared.u32 	%r1247, [%r35+392];
	add.s32 	%r1248, %r1243, %r1247;
	min.s32 	%r1249, %r1246, %r1248;
	st.shared.u32 	[%r36+256], %r1249;
	ld.shared.u32 	%r1250, [%r36+512];
	ld.shared.u32 	%r1251, [%r35+648];
	add.s32 	%r1252, %r1243, %r1251;
	min.s32 	%r1253, %r1250, %r1252;
	st.shared.u32 	[%r36+512], %r1253;
	ld.shared.u32 	%r1254, [%r36+768];
	ld.shared.u32 	%r1255, [%r35+904];
	add.s32 	%r1256, %r1243, %r1255;
	min.s32 	%r1257, %r1254, %r1256;
	st.shared.u32 	[%r36+768], %r1257;
	bar.sync 	0;
	ld.shared.u32 	%r1258, [%r28];
	ld.shared.u32 	%r1259, [%r18+140];
	ld.shared.u32 	%r1260, [%r27+8960];
	add.s32 	%r1261, %r1260, %r1259;
	min.s32 	%r1262, %r1258, %r1261;
	st.shared.u32 	[%r28], %r1262;
	ld.shared.u32 	%r1263, [%r28+256];
	ld.shared.u32 	%r1264, [%r18+396];
	add.s32 	%r1265, %r1260, %r1264;
	min.s32 	%r1266, %r1263, %r1265;
	st.shared.u32 	[%r28+256], %r1266;
	ld.shared.u32 	%r1267, [%r28+512];
	ld.shared.u32 	%r1268, [%r18+652];
	add.s32 	%r1269, %r1260, %r1268;
	min.s32 	%r1270, %r1267, %r1269;
	st.shared.u32 	[%r28+512], %r1270;
	ld.shared.u32 	%r1271, [%r28+768];
	ld.shared.u32 	%r1272, [%r18+908];
	add.s32 	%r1273, %r1260, %r1272;
	min.s32 	%r1274, %r1271, %r1273;
	st.shared.u32 	[%r28+768], %r1274;
	ld.shared.u32 	%r1275, [%r36];
	ld.shared.u32 	%r1276, [%r35+140];
	ld.shared.u32 	%r1277, [%r40+8960];
	add.s32 	%r1278, %r1277, %r1276;
	min.s32 	%r1279, %r1275, %r1278;
	st.shared.u32 	[%r36], %r1279;
	ld.shared.u32 	%r1280, [%r36+256];
	ld.shared.u32 	%r1281, [%r35+396];
	add.s32 	%r1282, %r1277, %r1281;
	min.s32 	%r1283, %r1280, %r1282;
	st.shared.u32 	[%r36+256], %r1283;
	ld.shared.u32 	%r1284, [%r36+512];
	ld.shared.u32 	%r1285, [%r35+652];
	add.s32 	%r1286, %r1277, %r1285;
	min.s32 	%r1287, %r1284, %r1286;
	st.shared.u32 	[%r36+512], %r1287;
	ld.shared.u32 	%r1288, [%r36+768];
	ld.shared.u32 	%r1289, [%r35+908];
	add.s32 	%r1290, %r1277, %r1289;
	min.s32 	%r1291, %r1288, %r1290;
	st.shared.u32 	[%r36+768], %r1291;
	bar.sync 	0;
	ld.shared.u32 	%r1292, [%r28];
	ld.shared.u32 	%r1293, [%r18+144];
	ld.shared.u32 	%r1294, [%r27+9216];
	add.s32 	%r1295, %r1294, %r1293;
	min.s32 	%r1296, %r1292, %r1295;
	st.shared.u32 	[%r28], %r1296;
	ld.shared.u32 	%r1297, [%r28+256];
	ld.shared.u32 	%r1298, [%r18+400];
	ld.shared.u32 	%r1299, [%r27+9216];
	add.s32 	%r1300, %r1299, %r1298;
	min.s32 	%r1301, %r1297, %r1300;
	st.shared.u32 	[%r28+256], %r1301;
	ld.shared.u32 	%r1302, [%r28+512];
	ld.shared.u32 	%r1303, [%r18+656];
	add.s32 	%r1304, %r1299, %r1303;
	min.s32 	%r1305, %r1302, %r1304;
	st.shared.u32 	[%r28+512], %r1305;
	ld.shared.u32 	%r1306, [%r28+768];
	ld.shared.u32 	%r1307, [%r18+912];
	add.s32 	%r1308, %r1299, %r1307;
	min.s32 	%r1309, %r1306, %r1308;
	st.shared.u32 	[%r28+768], %r1309;
	ld.shared.u32 	%r1310, [%r36];
	ld.shared.u32 	%r1311, [%r35+144];
	ld.shared.u32 	%r1312, [%r40+9216];
	add.s32 	%r1313, %r1312, %r1311;
	min.s32 	%r1314, %r1310, %r1313;
	st.shared.u32 	[%r36], %r1314;
	ld.shared.u32 	%r1315, [%r36+256];
	ld.shared.u32 	%r1316, [%r35+400];
	add.s32 	%r1317, %r1312, %r1316;
	min.s32 	%r1318, %r1315, %r1317;
	st.shared.u32 	[%r36+256], %r1318;
	ld.shared.u32 	%r1319, [%r36+512];
	ld.shared.u32 	%r1320, [%r35+656];
	add.s32 	%r1321, %r1312, %r1320;
	min.s32 	%r1322, %r1319, %r1321;
	st.shared.u32 	[%r36+512], %r1322;
	ld.shared.u32 	%r1323, [%r36+768];
	ld.shared.u32 	%r1324, [%r35+912];
	add.s32 	%r1325, %r1312, %r1324;
	min.s32 	%r1326, %r1323, %r1325;
	st.shared.u32 	[%r36+768], %r1326;
	bar.sync 	0;
	ld.shared.u32 	%r1327, [%r28];
	ld.shared.u32 	%r1328, [%r18+148];
	ld.shared.u32 	%r1329, [%r27+9472];
	add.s32 	%r1330, %r1329, %r1328;
	min.s32 	%r1331, %r1327, %r1330;
	st.shared.u32 	[%r28], %r1331;
	ld.shared.u32 	%r1332, [%r28+256];
	ld.shared.u32 	%r1333, [%r18+404];
	add.s32 	%r1334, %r1329, %r1333;
	min.s32 	%r1335, %r1332, %r1334;
	st.shared.u32 	[%r28+256], %r1335;
	ld.shared.u32 	%r1336, [%r28+512];
	ld.shared.u32 	%r1337, [%r18+660];
	ld.shared.u32 	%r1338, [%r27+9472];
	add.s32 	%r1339, %r1338, %r1337;
	min.s32 	%r1340, %r1336, %r1339;
	st.shared.u32 	[%r28+512], %r1340;
	ld.shared.u32 	%r1341, [%r28+768];
	ld.shared.u32 	%r1342, [%r18+916];
	add.s32 	%r1343, %r1338, %r1342;
	min.s32 	%r1344, %r1341, %r1343;
	st.shared.u32 	[%r28+768], %r1344;
	ld.shared.u32 	%r1345, [%r36];
	ld.shared.u32 	%r1346, [%r35+148];
	ld.shared.u32 	%r1347, [%r40+9472];
	add.s32 	%r1348, %r1347, %r1346;
	min.s32 	%r1349, %r1345, %r1348;
	st.shared.u32 	[%r36], %r1349;
	ld.shared.u32 	%r1350, [%r36+256];
	ld.shared.u32 	%r1351, [%r35+404];
	add.s32 	%r1352, %r1347, %r1351;
	min.s32 	%r1353, %r1350, %r1352;
	st.shared.u32 	[%r36+256], %r1353;
	ld.shared.u32 	%r1354, [%r36+512];
	ld.shared.u32 	%r1355, [%r35+660];
	add.s32 	%r1356, %r1347, %r1355;
	min.s32 	%r1357, %r1354, %r1356;
	st.shared.u32 	[%r36+512], %r1357;
	ld.shared.u32 	%r1358, [%r36+768];
	ld.shared.u32 	%r1359, [%r35+916];
	add.s32 	%r1360, %r1347, %r1359;
	min.s32 	%r1361, %r1358, %r1360;
	st.shared.u32 	[%r36+768], %r1361;
	bar.sync 	0;
	ld.shared.u32 	%r1362, [%r28];
	ld.shared.u32 	%r1363, [%r18+152];
	ld.shared.u32 	%r1364, [%r27+9728];
	add.s32 	%r1365, %r1364, %r1363;
	min.s32 	%r1366, %r1362, %r1365;
	st.shared.u32 	[%r28], %r1366;
	ld.shared.u32 	%r1367, [%r28+256];
	ld.shared.u32 	%r1368, [%r18+408];
	add.s32 	%r1369, %r1364, %r1368;
	min.s32 	%r1370, %r1367, %r1369;
	st.shared.u32 	[%r28+256], %r1370;
	ld.shared.u32 	%r1371, [%r28+512];
	ld.shared.u32 	%r1372, [%r18+664];
	add.s32 	%r1373, %r1364, %r1372;
	min.s32 	%r1374, %r1371, %r1373;
	st.shared.u32 	[%r28+512], %r1374;
	ld.shared.u32 	%r1375, [%r28+768];
	ld.shared.u32 	%r1376, [%r18+920];
	ld.shared.u32 	%r1377, [%r27+9728];
	add.s32 	%r1378, %r1377, %r1376;
	min.s32 	%r1379, %r1375, %r1378;
	st.shared.u32 	[%r28+768], %r1379;
	ld.shared.u32 	%r1380, [%r36];
	ld.shared.u32 	%r1381, [%r35+152];
	ld.shared.u32 	%r1382, [%r40+9728];
	add.s32 	%r1383, %r1382, %r1381;
	min.s32 	%r1384, %r1380, %r1383;
	st.shared.u32 	[%r36], %r1384;
	ld.shared.u32 	%r1385, [%r36+256];
	ld.shared.u32 	%r1386, [%r35+408];
	add.s32 	%r1387, %r1382, %r1386;
	min.s32 	%r1388, %r1385, %r1387;
	st.shared.u32 	[%r36+256], %r1388;
	ld.shared.u32 	%r1389, [%r36+512];
	ld.shared.u32 	%r1390, [%r35+664];
	add.s32 	%r1391, %r1382, %r1390;
	min.s32 	%r1392, %r1389, %r1391;
	st.shared.u32 	[%r36+512], %r1392;
	ld.shared.u32 	%r1393, [%r36+768];
	ld.shared.u32 	%r1394, [%r35+920];
	add.s32 	%r1395, %r1382, %r1394;
	min.s32 	%r1396, %r1393, %r1395;
	st.shared.u32 	[%r36+768], %r1396;
	bar.sync 	0;
	ld.shared.u32 	%r1397, [%r28];
	ld.shared.u32 	%r1398, [%r18+156];
	ld.shared.u32 	%r1399, [%r27+9984];
	add.s32 	%r1400, %r1399, %r1398;
	min.s32 	%r1401, %r1397, %r1400;
	st.shared.u32 	[%r28], %r1401;
	ld.shared.u32 	%r1402, [%r28+256];
	ld.shared.u32 	%r1403, [%r18+412];
	add.s32 	%r1404, %r1399, %r1403;
	min.s32 	%r1405, %r1402, %r1404;
	st.shared.u32 	[%r28+256], %r1405;
	ld.shared.u32 	%r1406, [%r28+512];
	ld.shared.u32 	%r1407, [%r18+668];
	add.s32 	%r1408, %r1399, %r1407;
	min.s32 	%r1409, %r1406, %r1408;
	st.shared.u32 	[%r28+512], %r1409;
	ld.shared.u32 	%r1410, [%r28+768];
	ld.shared.u32 	%r1411, [%r18+924];
	add.s32 	%r1412, %r1399, %r1411;
	min.s32 	%r1413, %r1410, %r1412;
	st.shared.u32 	[%r28+768], %r1413;
	ld.shared.u32 	%r1414, [%r36];
	ld.shared.u32 	%r1415, [%r35+156];
	ld.shared.u32 	%r1416, [%r40+9984];
	add.s32 	%r1417, %r1416, %r1415;
	min.s32 	%r1418, %r1414, %r1417;
	st.shared.u32 	[%r36], %r1418;
	ld.shared.u32 	%r1419, [%r36+256];
	ld.shared.u32 	%r1420, [%r35+412];
	add.s32 	%r1421, %r1416, %r1420;
	min.s32 	%r1422, %r1419, %r1421;
	st.shared.u32 	[%r36+256], %r1422;
	ld.shared.u32 	%r1423, [%r36+512];
	ld.shared.u32 	%r1424, [%r35+668];
	add.s32 	%r1425, %r1416, %r1424;
	min.s32 	%r1426, %r1423, %r1425;
	st.shared.u32 	[%r36+512], %r1426;
	ld.shared.u32 	%r1427, [%r36+768];
	ld.shared.u32 	%r1428, [%r35+924];
	add.s32 	%r1429, %r1416, %r1428;
	min.s32 	%r1430, %r1427, %r1429;
	st.shared.u32 	[%r36+768], %r1430;
	bar.sync 	0;
	ld.shared.u32 	%r1431, [%r28];
	ld.shared.u32 	%r1432, [%r18+160];
	ld.shared.u32 	%r1433, [%r27+10240];
	add.s32 	%r1434, %r1433, %r1432;
	min.s32 	%r1435, %r1431, %r1434;
	st.shared.u32 	[%r28], %r1435;
	ld.shared.u32 	%r1436, [%r28+256];
	ld.shared.u32 	%r1437, [%r18+416];
	ld.shared.u32 	%r1438, [%r27+10240];
	add.s32 	%r1439, %r1438, %r1437;
	min.s32 	%r1440, %r1436, %r1439;
	st.shared.u32 	[%r28+256], %r1440;
	ld.shared.u32 	%r1441, [%r28+512];
	ld.shared.u32 	%r1442, [%r18+672];
	add.s32 	%r1443, %r1438, %r1442;
	min.s32 	%r1444, %r1441, %r1443;
	st.shared.u32 	[%r28+512], %r1444;
	ld.shared.u32 	%r1445, [%r28+768];
	ld.shared.u32 	%r1446, [%r18+928];
	add.s32 	%r1447, %r1438, %r1446;
	min.s32 	%r1448, %r1445, %r1447;
	st.shared.u32 	[%r28+768], %r1448;
	ld.shared.u32 	%r1449, [%r36];
	ld.shared.u32 	%r1450, [%r35+160];
	ld.shared.u32 	%r1451, [%r40+10240];
	add.s32 	%r1452, %r1451, %r1450;
	min.s32 	%r1453, %r1449, %r1452;
	st.shared.u32 	[%r36], %r1453;
	ld.shared.u32 	%r1454, [%r36+256];
	ld.shared.u32 	%r1455, [%r35+416];
	add.s32 	%r1456, %r1451, %r1455;
	min.s32 	%r1457, %r1454, %r1456;
	st.shared.u32 	[%r36+256], %r1457;
	ld.shared.u32 	%r1458, [%r36+512];
	ld.shared.u32 	%r1459, [%r35+672];
	add.s32 	%r1460, %r1451, %r1459;
	min.s32 	%r1461, %r1458, %r1460;
	st.shared.u32 	[%r36+512], %r1461;
	ld.shared.u32 	%r1462, [%r36+768];
	ld.shared.u32 	%r1463, [%r35+928];
	add.s32 	%r1464, %r1451, %r1463;
	min.s32 	%r1465, %r1462, %r1464;
	st.shared.u32 	[%r36+768], %r1465;
	bar.sync 	0;
	ld.shared.u32 	%r1466, [%r28];
	ld.shared.u32 	%r1467, [%r18+164];
	ld.shared.u32 	%r1468, [%r27+10496];
	add.s32 	%r1469, %r1468, %r1467;
	min.s32 	%r1470, %r1466, %r1469;
	st.shared.u32 	[%r28], %r1470;
	ld.shared.u32 	%r1471, [%r28+256];
	ld.shared.u32 	%r1472, [%r18+420];
	add.s32 	%r1473, %r1468, %r1472;
	min.s32 	%r1474, %r1471, %r1473;
	st.shared.u32 	[%r28+256], %r1474;
	ld.shared.u32 	%r1475, [%r28+512];
	ld.shared.u32 	%r1476, [%r18+676];
	ld.shared.u32 	%r1477, [%r27+10496];
	add.s32 	%r1478, %r1477, %r1476;
	min.s32 	%r1479, %r1475, %r1478;
	st.shared.u32 	[%r28+512], %r1479;
	ld.shared.u32 	%r1480, [%r28+768];
	ld.shared.u32 	%r1481, [%r18+932];
	add.s32 	%r1482, %r1477, %r1481;
	min.s32 	%r1483, %r1480, %r1482;
	st.shared.u32 	[%r28+768], %r1483;
	ld.shared.u32 	%r1484, [%r36];
	ld.shared.u32 	%r1485, [%r35+164];
	ld.shared.u32 	%r1486, [%r40+10496];
	add.s32 	%r1487, %r1486, %r1485;
	min.s32 	%r1488, %r1484, %r1487;
	st.shared.u32 	[%r36], %r1488;
	ld.shared.u32 	%r1489, [%r36+256];
	ld.shared.u32 	%r1490, [%r35+420];
	add.s32 	%r1491, %r1486, %r1490;
	min.s32 	%r1492, %r1489, %r1491;
	st.shared.u32 	[%r36+256], %r1492;
	ld.shared.u32 	%r1493, [%r36+512];
	ld.shared.u32 	%r1494, [%r35+676];
	add.s32 	%r1495, %r1486, %r1494;
	min.s32 	%r1496, %r1493, %r1495;
	st.shared.u32 	[%r36+512], %r1496;
	ld.shared.u32 	%r1497, [%r36+768];
	ld.shared.u32 	%r1498, [%r35+932];
	add.s32 	%r1499, %r1486, %r1498;
	min.s32 	%r1500, %r1497, %r1499;
	st.shared.u32 	[%r36+768], %r1500;
	bar.sync 	0;
	ld.shared.u32 	%r1501, [%r28];
	ld.shared.u32 	%r1502, [%r18+168];
	ld.shared.u32 	%r1503, [%r27+10752];
	add.s32 	%r1504, %r1503, %r1502;
	min.s32 	%r1505, %r1501, %r1504;
	st.shared.u32 	[%r28], %r1505;
	ld.shared.u32 	%r1506, [%r28+256];
	ld.shared.u32 	%r1507, [%r18+424];
	add.s32 	%r1508, %r1503, %r1507;
	min.s32 	%r1509, %r1506, %r1508;
	st.shared.u32 	[%r28+256], %r1509;
	ld.shared.u32 	%r1510, [%r28+512];
	ld.shared.u32 	%r1511, [%r18+680];
	add.s32 	%r1512, %r1503, %r1511;
	min.s32 	%r1513, %r1510, %r1512;
	st.shared.u32 	[%r28+512], %r1513;
	ld.shared.u32 	%r1514, [%r28+768];
	ld.shared.u32 	%r1515, [%r18+936];
	ld.shared.u32 	%r1516, [%r27+10752];
	add.s32 	%r1517, %r1516, %r1515;
	min.s32 	%r1518, %r1514, %r1517;
	st.shared.u32 	[%r28+768], %r1518;
	ld.shared.u32 	%r1519, [%r36];
	ld.shared.u32 	%r1520, [%r35+168];
	ld.shared.u32 	%r1521, [%r40+10752];
	add.s32 	%r1522, %r1521, %r1520;
	min.s32 	%r1523, %r1519, %r1522;
	st.shared.u32 	[%r36], %r1523;
	ld.shared.u32 	%r1524, [%r36+256];
	ld.shared.u32 	%r1525, [%r35+424];
	add.s32 	%r1526, %r1521, %r1525;
	min.s32 	%r1527, %r1524, %r1526;
	st.shared.u32 	[%r36+256], %r1527;
	ld.shared.u32 	%r1528, [%r36+512];
	ld.shared.u32 	%r1529, [%r35+680];
	add.s32 	%r1530, %r1521, %r1529;
	min.s32 	%r1531, %r1528, %r1530;
	st.shared.u32 	[%r36+512], %r1531;
	ld.shared.u32 	%r1532, [%r36+768];
	ld.shared.u32 	%r1533, [%r35+936];
	add.s32 	%r1534, %r1521, %r1533;
	min.s32 	%r1535, %r1532, %r1534;
	st.shared.u32 	[%r36+768], %r1535;
	bar.sync 	0;
	ld.shared.u32 	%r1536, [%r28];
	ld.shared.u32 	%r1537, [%r18+172];
	ld.shared.u32 	%r1538, [%r27+11008];
	add.s32 	%r1539, %r1538, %r1537;
	min.s32 	%r1540, %r1536, %r1539;
	st.shared.u32 	[%r28], %r1540;
	ld.shared.u32 	%r1541, [%r28+256];
	ld.shared.u32 	%r1542, [%r18+428];
	add.s32 	%r1543, %r1538, %r1542;
	min.s32 	%r1544, %r1541, %r1543;
	st.shared.u32 	[%r28+256], %r1544;
	ld.shared.u32 	%r1545, [%r28+512];
	ld.shared.u32 	%r1546, [%r18+684];
	add.s32 	%r1547, %r1538, %r1546;
	min.s32 	%r1548, %r1545, %r1547;
	st.shared.u32 	[%r28+512], %r1548;
	ld.shared.u32 	%r1549, [%r28+768];
	ld.shared.u32 	%r1550, [%r18+940];
	add.s32 	%r1551, %r1538, %r1550;
	min.s32 	%r1552, %r1549, %r1551;
	st.shared.u32 	[%r28+768], %r1552;
	ld.shared.u32 	%r1553, [%r36];
	ld.shared.u32 	%r1554, [%r35+172];
	ld.shared.u32 	%r1555, [%r40+11008];
	add.s32 	%r1556, %r1555, %r1554;
	min.s32 	%r1557, %r1553, %r1556;
	st.shared.u32 	[%r36], %r1557;
	ld.shared.u32 	%r1558, [%r36+256];
	ld.shared.u32 	%r1559, [%r35+428];
	add.s32 	%r1560, %r1555, %r1559;
	min.s32 	%r1561, %r1558, %r1560;
	st.shared.u32 	[%r36+256], %r1561;
	ld.shared.u32 	%r1562, [%r36+512];
	ld.shared.u32 	%r1563, [%r35+684];
	add.s32 	%r1564, %r1555, %r1563;
	min.s32 	%r1565, %r1562, %r1564;
	st.shared.u32 	[%r36+512], %r1565;
	ld.shared.u32 	%r1566, [%r36+768];
	ld.shared.u32 	%r1567, [%r35+940];
	add.s32 	%r1568, %r1555, %r1567;
	min.s32 	%r1569, %r1566, %r1568;
	st.shared.u32 	[%r36+768], %r1569;
	bar.sync 	0;
	ld.shared.u32 	%r1570, [%r28];
	ld.shared.u32 	%r1571, [%r18+176];
	ld.shared.u32 	%r1572, [%r27+11264];
	add.s32 	%r1573, %r1572, %r1571;
	min.s32 	%r1574, %r1570, %r1573;
	st.shared.u32 	[%r28], %r1574;
	ld.shared.u32 	%r1575, [%r28+256];
	ld.shared.u32 	%r1576, [%r18+432];
	ld.shared.u32 	%r1577, [%r27+11264];
	add.s32 	%r1578, %r1577, %r1576;
	min.s32 	%r1579, %r1575, %r1578;
	st.shared.u32 	[%r28+256], %r1579;
	ld.shared.u32 	%r1580, [%r28+512];
	ld.shared.u32 	%r1581, [%r18+688];
	add.s32 	%r1582, %r1577, %r1581;
	min.s32 	%r1583, %r1580, %r1582;
	st.shared.u32 	[%r28+512], %r1583;
	ld.shared.u32 	%r1584, [%r28+768];
	ld.shared.u32 	%r1585, [%r18+944];
	add.s32 	%r1586, %r1577, %r1585;
	min.s32 	%r1587, %r1584, %r1586;
	st.shared.u32 	[%r28+768], %r1587;
	ld.shared.u32 	%r1588, [%r36];
	ld.shared.u32 	%r1589, [%r35+176];
	ld.shared.u32 	%r1590, [%r40+11264];
	add.s32 	%r1591, %r1590, %r1589;
	min.s32 	%r1592, %r1588, %r1591;
	st.shared.u32 	[%r36], %r1592;
	ld.shared.u32 	%r1593, [%r36+256];
	ld.shared.u32 	%r1594, [%r35+432];
	add.s32 	%r1595, %r1590, %r1594;
	min.s32 	%r1596, %r1593, %r1595;
	st.shared.u32 	[%r36+256], %r1596;
	ld.shared.u32 	%r1597, [%r36+512];
	ld.shared.u32 	%r1598, [%r35+688];
	add.s32 	%r1599, %r1590, %r1598;
	min.s32 	%r1600, %r1597, %r1599;
	st.shared.u32 	[%r36+512], %r1600;
	ld.shared.u32 	%r1601, [%r36+768];
	ld.shared.u32 	%r1602, [%r35+944];
	add.s32 	%r1603, %r1590, %r1602;
	min.s32 	%r1604, %r1601, %r1603;
	st.shared.u32 	[%r36+768], %r1604;
	bar.sync 	0;
	ld.shared.u32 	%r1605, [%r28];
	ld.shared.u32 	%r1606, [%r18+180];
	ld.shared.u32 	%r1607, [%r27+11520];
	add.s32 	%r1608, %r1607, %r1606;
	min.s32 	%r1609, %r1605, %r1608;
	st.shared.u32 	[%r28], %r1609;
	ld.shared.u32 	%r1610, [%r28+256];
	ld.shared.u32 	%r1611, [%r18+436];
	add.s32 	%r1612, %r1607, %r1611;
	min.s32 	%r1613, %r1610, %r1612;
	st.shared.u32 	[%r28+256], %r1613;
	ld.shared.u32 	%r1614, [%r28+512];
	ld.shared.u32 	%r1615, [%r18+692];
	ld.shared.u32 	%r1616, [%r27+11520];
	add.s32 	%r1617, %r1616, %r1615;
	min.s32 	%r1618, %r1614, %r1617;
	st.shared.u32 	[%r28+512], %r1618;
	ld.shared.u32 	%r1619, [%r28+768];
	ld.shared.u32 	%r1620, [%r18+948];
	add.s32 	%r1621, %r1616, %r1620;
	min.s32 	%r1622, %r1619, %r1621;
	st.shared.u32 	[%r28+768], %r1622;
	ld.shared.u32 	%r1623, [%r36];
	ld.shared.u32 	%r1624, [%r35+180];
	ld.shared.u32 	%r1625, [%r40+11520];
	add.s32 	%r1626, %r1625, %r1624;
	min.s32 	%r1627, %r1623, %r1626;
	st.shared.u32 	[%r36], %r1627;
	ld.shared.u32 	%r1628, [%r36+256];
	ld.shared.u32 	%r1629, [%r35+436];
	add.s32 	%r1630, %r1625, %r1629;
	min.s32 	%r1631, %r1628, %r1630;
	st.shared.u32 	[%r36+256], %r1631;
	ld.shared.u32 	%r1632, [%r36+512];
	ld.shared.u32 	%r1633, [%r35+692];
	add.s32 	%r1634, %r1625, %r1633;
	min.s32 	%r1635, %r1632, %r1634;
	st.shared.u32 	[%r36+512], %r1635;
	ld.shared.u32 	%r1636, [%r36+768];
	ld.shared.u32 	%r1637, [%r35+948];
	add.s32 	%r1638, %r1625, %r1637;
	min.s32 	%r1639, %r1636, %r1638;
	st.shared.u32 	[%r36+768], %r1639;
	bar.sync 	0;
	ld.shared.u32 	%r1640, [%r28];
	ld.shared.u32 	%r1641, [%r18+184];
	ld.shared.u32 	%r1642, [%r27+11776];
	add.s32 	%r1643, %r1642, %r1641;
	min.s32 	%r1644, %r1640, %r1643;
	st.shared.u32 	[%r28], %r1644;
	ld.shared.u32 	%r1645, [%r28+256];
	ld.shared.u32 	%r1646, [%r18+440];
	add.s32 	%r1647, %r1642, %r1646;
	min.s32 	%r1648, %r1645, %r1647;
	st.shared.u32 	[%r28+256], %r1648;
	ld.shared.u32 	%r1649, [%r28+512];
	ld.shared.u32 	%r1650, [%r18+696];
	add.s32 	%r1651, %r1642, %r1650;
	min.s32 	%r1652, %r1649, %r1651;
	st.shared.u32 	[%r28+512], %r1652;
	ld.shared.u32 	%r1653, [%r28+768];
	ld.shared.u32 	%r1654, [%r18+952];
	ld.shared.u32 	%r1655, [%r27+11776];
	add.s32 	%r1656, %r1655, %r1654;
	min.s32 	%r1657, %r1653, %r1656;
	st.shared.u32 	[%r28+768], %r1657;
	ld.shared.u32 	%r1658, [%r36];
	ld.shared.u32 	%r1659, [%r35+184];
	ld.shared.u32 	%r1660, [%r40+11776];
	add.s32 	%r1661, %r1660, %r1659;
	min.s32 	%r1662, %r1658, %r1661;
	st.shared.u32 	[%r36], %r1662;
	ld.shared.u32 	%r1663, [%r36+256];
	ld.shared.u32 	%r1664, [%r35+440];
	add.s32 	%r1665, %r1660, %r1664;
	min.s32 	%r1666, %r1663, %r1665;
	st.shared.u32 	[%r36+256], %r1666;
	ld.shared.u32 	%r1667, [%r36+512];
	ld.shared.u32 	%r1668, [%r35+696];
	add.s32 	%r1669, %r1660, %r1668;
	min.s32 	%r1670, %r1667, %r1669;
	st.shared.u32 	[%r36+512], %r1670;
	ld.shared.u32 	%r1671, [%r36+768];
	ld.shared.u32 	%r1672, [%r35+952];
	add.s32 	%r1673, %r1660, %r1672;
	min.s32 	%r1674, %r1671, %r1673;
	st.shared.u32 	[%r36+768], %r1674;
	bar.sync 	0;
	ld.shared.u32 	%r1675, [%r28];
	ld.shared.u32 	%r1676, [%r18+188];
	ld.shared.u32 	%r1677, [%r27+12032];
	add.s32 	%r1678, %r1677, %r1676;
	min.s32 	%r1679, %r1675, %r1678;
	st.shared.u32 	[%r28], %r1679;
	ld.shared.u32 	%r1680, [%r28+256];
	ld.shared.u32 	%r1681, [%r18+444];
	add.s32 	%r1682, %r1677, %r1681;
	min.s32 	%r1683, %r1680, %r1682;
	st.shared.u32 	[%r28+256], %r1683;
	ld.shared.u32 	%r1684, [%r28+512];
	ld.shared.u32 	%r1685, [%r18+700];
	add.s32 	%r1686, %r1677, %r1685;
	min.s32 	%r1687, %r1684, %r1686;
	st.shared.u32 	[%r28+512], %r1687;
	ld.shared.u32 	%r1688, [%r28+768];
	ld.shared.u32 	%r1689, [%r18+956];
	add.s32 	%r1690, %r1677, %r1689;
	min.s32 	%r1691, %r1688, %r1690;
	st.shared.u32 	[%r28+768], %r1691;
	ld.shared.u32 	%r1692, [%r36];
	ld.shared.u32 	%r1693, [%r35+188];
	ld.shared.u32 	%r1694, [%r40+12032];
	add.s32 	%r1695, %r1694, %r1693;
	min.s32 	%r1696, %r1692, %r1695;
	st.shared.u32 	[%r36], %r1696;
	ld.shared.u32 	%r1697, [%r36+256];
	ld.shared.u32 	%r1698, [%r35+444];
	add.s32 	%r1699, %r1694, %r1698;
	min.s32 	%r1700, %r1697, %r1699;
	st.shared.u32 	[%r36+256], %r1700;
	ld.shared.u32 	%r1701, [%r36+512];
	ld.shared.u32 	%r1702, [%r35+700];
	add.s32 	%r1703, %r1694, %r1702;
	min.s32 	%r1704, %r1701, %r1703;
	st.shared.u32 	[%r36+512], %r1704;
	ld.shared.u32 	%r1705, [%r36+768];
	ld.shared.u32 	%r1706, [%r35+956];
	add.s32 	%r1707, %r1694, %r1706;
	min.s32 	%r1708, %r1705, %r1707;
	st.shared.u32 	[%r36+768], %r1708;
	bar.sync 	0;
	ld.shared.u32 	%r1709, [%r28];
	ld.shared.u32 	%r1710, [%r18+192];
	ld.shared.u32 	%r1711, [%r27+12288];
	add.s32 	%r1712, %r1711, %r1710;
	min.s32 	%r1713, %r1709, %r1712;
	st.shared.u32 	[%r28], %r1713;
	ld.shared.u32 	%r1714, [%r28+256];
	ld.shared.u32 	%r1715, [%r18+448];
	ld.shared.u32 	%r1716, [%r27+12288];
	add.s32 	%r1717, %r1716, %r1715;
	min.s32 	%r1718, %r1714, %r1717;
	st.shared.u32 	[%r28+256], %r1718;
	ld.shared.u32 	%r1719, [%r28+512];
	ld.shared.u32 	%r1720, [%r18+704];
	add.s32 	%r1721, %r1716, %r1720;
	min.s32 	%r1722, %r1719, %r1721;
	st.shared.u32 	[%r28+512], %r1722;
	ld.shared.u32 	%r1723, [%r28+768];
	ld.shared.u32 	%r1724, [%r18+960];
	add.s32 	%r1725, %r1716, %r1724;
	min.s32 	%r1726, %r1723, %r1725;
	st.shared.u32 	[%r28+768], %r1726;
	ld.shared.u32 	%r1727, [%r36];
	ld.shared.u32 	%r1728, [%r35+192];
	ld.shared.u32 	%r1729, [%r40+12288];
	add.s32 	%r1730, %r1729, %r1728;
	min.s32 	%r1731, %r1727, %r1730;
	st.shared.u32 	[%r36], %r1731;
	ld.shared.u32 	%r1732, [%r36+256];
	ld.shared.u32 	%r1733, [%r35+448];
	add.s32 	%r1734, %r1729, %r1733;
	min.s32 	%r1735, %r1732, %r1734;
	st.shared.u32 	[%r36+256], %r1735;
	ld.shared.u32 	%r1736, [%r36+512];
	ld.shared.u32 	%r1737, [%r35+704];
	add.s32 	%r1738, %r1729, %r1737;
	min.s32 	%r1739, %r1736, %r1738;
	st.shared.u32 	[%r36+512], %r1739;
	ld.shared.u32 	%r1740, [%r36+768];
	ld.shared.u32 	%r1741, [%r35+960];
	add.s32 	%r1742, %r1729, %r1741;
	min.s32 	%r1743, %r1740, %r1742;
	st.shared.u32 	[%r36+768], %r1743;
	bar.sync 	0;
	ld.shared.u32 	%r1744, [%r28];
	ld.shared.u32 	%r1745, [%r18+196];
	ld.shared.u32 	%r1746, [%r27+12544];
	add.s32 	%r1747, %r1746, %r1745;
	min.s32 	%r1748, %r1744, %r1747;
	st.shared.u32 	[%r28], %r1748;
	ld.shared.u32 	%r1749, [%r28+256];
	ld.shared.u32 	%r1750, [%r18+452];
	add.s32 	%r1751, %r1746, %r1750;
	min.s32 	%r1752, %r1749, %r1751;
	st.shared.u32 	[%r28+256], %r1752;
	ld.shared.u32 	%r1753, [%r28+512];
	ld.shared.u32 	%r1754, [%r18+708];
	ld.shared.u32 	%r1755, [%r27+12544];
	add.s32 	%r1756, %r1755, %r1754;
	min.s32 	%r1757, %r1753, %r1756;
	st.shared.u32 	[%r28+512], %r1757;
	ld.shared.u32 	%r1758, [%r28+768];
	ld.shared.u32 	%r1759, [%r18+964];
	add.s32 	%r1760, %r1755, %r1759;
	min.s32 	%r1761, %r1758, %r1760;
	st.shared.u32 	[%r28+768], %r1761;
	ld.shared.u32 	%r1762, [%r36];
	ld.shared.u32 	%r1763, [%r35+196];
	ld.shared.u32 	%r1764, [%r40+12544];
	add.s32 	%r1765, %r1764, %r1763;
	min.s32 	%r1766, %r1762, %r1765;
	st.shared.u32 	[%r36], %r1766;
	ld.shared.u32 	%r1767, [%r36+256];
	ld.shared.u32 	%r1768, [%r35+452];
	add.s32 	%r1769, %r1764, %r1768;
	min.s32 	%r1770, %r1767, %r1769;
	st.shared.u32 	[%r36+256], %r1770;
	ld.shared.u32 	%r1771, [%r36+512];
	ld.shared.u32 	%r1772, [%r35+708];
	add.s32 	%r1773, %r1764, %r1772;
	min.s32 	%r1774, %r1771, %r1773;
	st.shared.u32 	[%r36+512], %r1774;
	ld.shared.u32 	%r1775, [%r36+768];
	ld.shared.u32 	%r1776, [%r35+964];
	add.s32 	%r1777, %r1764, %r1776;
	min.s32 	%r1778, %r1775, %r1777;
	st.shared.u32 	[%r36+768], %r1778;
	bar.sync 	0;
	ld.shared.u32 	%r1779, [%r28];
	ld.shared.u32 	%r1780, [%r18+200];
	ld.shared.u32 	%r1781, [%r27+12800];
	add.s32 	%r1782, %r1781, %r1780;
	min.s32 	%r1783, %r1779, %r1782;
	st.shared.u32 	[%r28], %r1783;
	ld.shared.u32 	%r1784, [%r28+256];
	ld.shared.u32 	%r1785, [%r18+456];
	add.s32 	%r1786, %r1781, %r1785;
	min.s32 	%r1787, %r1784, %r1786;
	st.shared.u32 	[%r28+256], %r1787;
	ld.shared.u32 	%r1788, [%r28+512];
	ld.shared.u32 	%r1789, [%r18+712];
	add.s32 	%r1790, %r1781, %r1789;
	min.s32 	%r1791, %r1788, %r1790;
	st.shared.u32 	[%r28+512], %r1791;
	ld.shared.u32 	%r1792, [%r28+768];
	ld.shared.u32 	%r1793, [%r18+968];
	ld.shared.u32 	%r1794, [%r27+12800];
	add.s32 	%r1795, %r1794, %r1793;
	min.s32 	%r1796, %r1792, %r1795;
	st.shared.u32 	[%r28+768], %r1796;
	ld.shared.u32 	%r1797, [%r36];
	ld.shared.u32 	%r1798, [%r35+200];
	ld.shared.u32 	%r1799, [%r40+12800];
	add.s32 	%r1800, %r1799, %r1798;
	min.s32 	%r1801, %r1797, %r1800;
	st.shared.u32 	[%r36], %r1801;
	ld.shared.u32 	%r1802, [%r36+256];
	ld.shared.u32 	%r1803, [%r35+456];
	add.s32 	%r1804, %r1799, %r1803;
	min.s32 	%r1805, %r1802, %r1804;
	st.shared.u32 	[%r36+256], %r1805;
	ld.shared.u32 	%r1806, [%r36+512];
	ld.shared.u32 	%r1807, [%r35+712];
	add.s32 	%r1808, %r1799, %r1807;
	min.s32 	%r1809, %r1806, %r1808;
	st.shared.u32 	[%r36+512], %r1809;
	ld.shared.u32 	%r1810, [%r36+768];
	ld.shared.u32 	%r1811, [%r35+968];
	add.s32 	%r1812, %r1799, %r1811;
	min.s32 	%r1813, %r1810, %r1812;
	st.shared.u32 	[%r36+768], %r1813;
	bar.sync 	0;
	ld.shared.u32 	%r1814, [%r28];
	ld.shared.u32 	%r1815, [%r18+204];
	ld.shared.u32 	%r1816, [%r27+13056];
	add.s32 	%r1817, %r1816, %r1815;
	min.s32 	%r1818, %r1814, %r1817;
	st.shared.u32 	[%r28], %r1818;
	ld.shared.u32 	%r1819, [%r28+256];
	ld.shared.u32 	%r1820, [%r18+460];
	add.s32 	%r1821, %r1816, %r1820;
	min.s32 	%r1822, %r1819, %r1821;
	st.shared.u32 	[%r28+256], %r1822;
	ld.shared.u32 	%r1823, [%r28+512];
	ld.shared.u32 	%r1824, [%r18+716];
	add.s32 	%r1825, %r1816, %r1824;
	min.s32 	%r1826, %r1823, %r1825;
	st.shared.u32 	[%r28+512], %r1826;
	ld.shared.u32 	%r1827, [%r28+768];
	ld.shared.u32 	%r1828, [%r18+972];
	add.s32 	%r1829, %r1816, %r1828;
	min.s32 	%r1830, %r1827, %r1829;
	st.shared.u32 	[%r28+768], %r1830;
	ld.shared.u32 	%r1831, [%r36];
	ld.shared.u32 	%r1832, [%r35+204];
	ld.shared.u32 	%r1833, [%r40+13056];
	add.s32 	%r1834, %r1833, %r1832;
	min.s32 	%r1835, %r1831, %r1834;
	st.shared.u32 	[%r36], %r1835;
	ld.shared.u32 	%r1836, [%r36+256];
	ld.shared.u32 	%r1837, [%r35+460];
	add.s32 	%r1838, %r1833, %r1837;
	min.s32 	%r1839, %r1836, %r1838;
	st.shared.u32 	[%r36+256], %r1839;
	ld.shared.u32 	%r1840, [%r36+512];
	ld.shared.u32 	%r1841, [%r35+716];
	add.s32 	%r1842, %r1833, %r1841;
	min.s32 	%r1843, %r1840, %r1842;
	st.shared.u32 	[%r36+512], %r1843;
	ld.shared.u32 	%r1844, [%r36+768];
	ld.shared.u32 	%r1845, [%r35+972];
	add.s32 	%r1846, %r1833, %r1845;
	min.s32 	%r1847, %r1844, %r1846;
	st.shared.u32 	[%r36+768], %r1847;
	bar.sync 	0;
	ld.shared.u32 	%r1848, [%r28];
	ld.shared.u32 	%r1849, [%r18+208];
	ld.shared.u32 	%r1850, [%r27+13312];
	add.s32 	%r1851, %r1850, %r1849;
	min.s32 	%r1852, %r1848, %r1851;
	st.shared.u32 	[%r28], %r1852;
	ld.shared.u32 	%r1853, [%r28+256];
	ld.shared.u32 	%r1854, [%r18+464];
	ld.shared.u32 	%r1855, [%r27+13312];
	add.s32 	%r1856, %r1855, %r1854;
	min.s32 	%r1857, %r1853, %r1856;
	st.shared.u32 	[%r28+256], %r1857;
	ld.shared.u32 	%r1858, [%r28+512];
	ld.shared.u32 	%r1859, [%r18+720];
	add.s32 	%r1860, %r1855, %r1859;
	min.s32 	%r1861, %r1858, %r1860;
	st.shared.u32 	[%r28+512], %r1861;
	ld.shared.u32 	%r1862, [%r28+768];
	ld.shared.u32 	%r1863, [%r18+976];
	add.s32 	%r1864, %r1855, %r1863;
	min.s32 	%r1865, %r1862, %r1864;
	st.shared.u32 	[%r28+768], %r1865;
	ld.shared.u32 	%r1866, [%r36];
	ld.shared.u32 	%r1867, [%r35+208];
	ld.shared.u32 	%r1868, [%r40+13312];
	add.s32 	%r1869, %r1868, %r1867;
	min.s32 	%r1870, %r1866, %r1869;
	st.shared.u32 	[%r36], %r1870;
	ld.shared.u32 	%r1871, [%r36+256];
	ld.shared.u32 	%r1872, [%r35+464];
	add.s32 	%r1873, %r1868, %r1872;
	min.s32 	%r1874, %r1871, %r1873;
	st.shared.u32 	[%r36+256], %r1874;
	ld.shared.u32 	%r1875, [%r36+512];
	ld.shared.u32 	%r1876, [%r35+720];
	add.s32 	%r1877, %r1868, %r1876;
	min.s32 	%r1878, %r1875, %r1877;
	st.shared.u32 	[%r36+512], %r1878;
	ld.shared.u32 	%r1879, [%r36+768];
	ld.shared.u32 	%r1880, [%r35+976];
	add.s32 	%r1881, %r1868, %r1880;
	min.s32 	%r1882, %r1879, %r1881;
	st.shared.u32 	[%r36+768], %r1882;
	bar.sync 	0;
	ld.shared.u32 	%r1883, [%r28];
	ld.shared.u32 	%r1884, [%r18+212];
	ld.shared.u32 	%r1885, [%r27+13568];
	add.s32 	%r1886, %r1885, %r1884;
	min.s32 	%r1887, %r1883, %r1886;
	st.shared.u32 	[%r28], %r1887;
	ld.shared.u32 	%r1888, [%r28+256];
	ld.shared.u32 	%r1889, [%r18+468];
	add.s32 	%r1890, %r1885, %r1889;
	min.s32 	%r1891, %r1888, %r1890;
	st.shared.u32 	[%r28+256], %r1891;
	ld.shared.u32 	%r1892, [%r28+512];
	ld.shared.u32 	%r1893, [%r18+724];
	ld.shared.u32 	%r1894, [%r27+13568];
	add.s32 	%r1895, %r1894, %r1893;
	min.s32 	%r1896, %r1892, %r1895;
	st.shared.u32 	[%r28+512], %r1896;
	ld.shared.u32 	%r1897, [%r28+768];
	ld.shared.u32 	%r1898, [%r18+980];
	add.s32 	%r1899, %r1894, %r1898;
	min.s32 	%r1900, %r1897, %r1899;
	st.shared.u32 	[%r28+768], %r1900;
	ld.shared.u32 	%r1901, [%r36];
	ld.shared.u32 	%r1902, [%r35+212];
	ld.shared.u32 	%r1903, [%r40+13568];
	add.s32 	%r1904, %r1903, %r1902;
	min.s32 	%r1905, %r1901, %r1904;
	st.shared.u32 	[%r36], %r1905;
	ld.shared.u32 	%r1906, [%r36+256];
	ld.shared.u32 	%r1907, [%r35+468];
	add.s32 	%r1908, %r1903, %r1907;
	min.s32 	%r1909, %r1906, %r1908;
	st.shared.u32 	[%r36+256], %r1909;
	ld.shared.u32 	%r1910, [%r36+512];
	ld.shared.u32 	%r1911, [%r35+724];
	add.s32 	%r1912, %r1903, %r1911;
	min.s32 	%r1913, %r1910, %r1912;
	st.shared.u32 	[%r36+512], %r1913;
	ld.shared.u32 	%r1914, [%r36+768];
	ld.shared.u32 	%r1915, [%r35+980];
	add.s32 	%r1916, %r1903, %r1915;
	min.s32 	%r1917, %r1914, %r1916;
	st.shared.u32 	[%r36+768], %r1917;
	bar.sync 	0;
	ld.shared.u32 	%r1918, [%r28];
	ld.shared.u32 	%r1919, [%r18+216];
	ld.shared.u32 	%r1920, [%r27+13824];
	add.s32 	%r1921, %r1920, %r1919;
	min.s32 	%r1922, %r1918, %r1921;
	st.shared.u32 	[%r28], %r1922;
	ld.shared.u32 	%r1923, [%r28+256];
	ld.shared.u32 	%r1924, [%r18+472];
	add.s32 	%r1925, %r1920, %r1924;
	min.s32 	%r1926, %r1923, %r1925;
	st.shared.u32 	[%r28+256], %r1926;
	ld.shared.u32 	%r1927, [%r28+512];
	ld.shared.u32 	%r1928, [%r18+728];
	add.s32 	%r1929, %r1920, %r1928;
	min.s32 	%r1930, %r1927, %r1929;
	st.shared.u32 	[%r28+512], %r1930;
	ld.shared.u32 	%r1931, [%r28+768];
	ld.shared.u32 	%r1932, [%r18+984];
	ld.shared.u32 	%r1933, [%r27+13824];
	add.s32 	%r1934, %r1933, %r1932;
	min.s32 	%r1935, %r1931, %r1934;
	st.shared.u32 	[%r28+768], %r1935;
	ld.shared.u32 	%r1936, [%r36];
	ld.shared.u32 	%r1937, [%r35+216];
	ld.shared.u32 	%r1938, [%r40+13824];
	add.s32 	%r1939, %r1938, %r1937;
	min.s32 	%r1940, %r1936, %r1939;
	st.shared.u32 	[%r36], %r1940;
	ld.shared.u32 	%r1941, [%r36+256];
	ld.shared.u32 	%r1942, [%r35+472];
	add.s32 	%r1943, %r1938, %r1942;
	min.s32 	%r1944, %r1941, %r1943;
	st.shared.u32 	[%r36+256], %r1944;
	ld.shared.u32 	%r1945, [%r36+512];
	ld.shared.u32 	%r1946, [%r35+728];
	add.s32 	%r1947, %r1938, %r1946;
	min.s32 	%r1948, %r1945, %r1947;
	st.shared.u32 	[%r36+512], %r1948;
	ld.shared.u32 	%r1949, [%r36+768];
	ld.shared.u32 	%r1950, [%r35+984];
	add.s32 	%r1951, %r1938, %r1950;
	min.s32 	%r1952, %r1949, %r1951;
	st.shared.u32 	[%r36+768], %r1952;
	bar.sync 	0;
	ld.shared.u32 	%r1953, [%r28];
	ld.shared.u32 	%r1954, [%r18+220];
	ld.shared.u32 	%r1955, [%r27+14080];
	add.s32 	%r1956, %r1955, %r1954;
	min.s32 	%r1957, %r1953, %r1956;
	st.shared.u32 	[%r28], %r1957;
	ld.shared.u32 	%r1958, [%r28+256];
	ld.shared.u32 	%r1959, [%r18+476];
	add.s32 	%r1960, %r1955, %r1959;
	min.s32 	%r1961, %r1958, %r1960;
	st.shared.u32 	[%r28+256], %r1961;
	ld.shared.u32 	%r1962, [%r28+512];
	ld.shared.u32 	%r1963, [%r18+732];
	add.s32 	%r1964, %r1955, %r1963;
	min.s32 	%r1965, %r1962, %r1964;
	st.shared.u32 	[%r28+512], %r1965;
	ld.shared.u32 	%r1966, [%r28+768];
	ld.shared.u32 	%r1967, [%r18+988];
	add.s32 	%r1968, %r1955, %r1967;
	min.s32 	%r1969, %r1966, %r1968;
	st.shared.u32 	[%r28+768], %r1969;
	ld.shared.u32 	%r1970, [%r36];
	ld.shared.u32 	%r1971, [%r35+220];
	ld.shared.u32 	%r1972, [%r40+14080];
	add.s32 	%r1973, %r1972, %r1971;
	min.s32 	%r1974, %r1970, %r1973;
	st.shared.u32 	[%r36], %r1974;
	ld.shared.u32 	%r1975, [%r36+256];
	ld.shared.u32 	%r1976, [%r35+476];
	add.s32 	%r1977, %r1972, %r1976;
	min.s32 	%r1978, %r1975, %r1977;
	st.shared.u32 	[%r36+256], %r1978;
	ld.shared.u32 	%r1979, [%r36+512];
	ld.shared.u32 	%r1980, [%r35+732];
	add.s32 	%r1981, %r1972, %r1980;
	min.s32 	%r1982, %r1979, %r1981;
	st.shared.u32 	[%r36+512], %r1982;
	ld.shared.u32 	%r1983, [%r36+768];
	ld.shared.u32 	%r1984, [%r35+988];
	add.s32 	%r1985, %r1972, %r1984;
	min.s32 	%r1986, %r1983, %r1985;
	st.shared.u32 	[%r36+768], %r1986;
	bar.sync 	0;
	ld.shared.u32 	%r1987, [%r28];
	ld.shared.u32 	%r1988, [%r18+224];
	ld.shared.u32 	%r1989, [%r27+14336];
	add.s32 	%r1990, %r1989, %r1988;
	min.s32 	%r1991, %r1987, %r1990;
	st.shared.u32 	[%r28], %r1991;
	ld.shared.u32 	%r1992, [%r28+256];
	ld.shared.u32 	%r1993, [%r18+480];
	ld.shared.u32 	%r1994, [%r27+14336];
	add.s32 	%r1995, %r1994, %r1993;
	min.s32 	%r1996, %r1992, %r1995;
	st.shared.u32 	[%r28+256], %r1996;
	ld.shared.u32 	%r1997, [%r28+512];
	ld.shared.u32 	%r1998, [%r18+736];
	add.s32 	%r1999, %r1994, %r1998;
	min.s32 	%r2000, %r1997, %r1999;
	st.shared.u32 	[%r28+512], %r2000;
	ld.shared.u32 	%r2001, [%r28+768];
	ld.shared.u32 	%r2002, [%r18+992];
	add.s32 	%r2003, %r1994, %r2002;
	min.s32 	%r2004, %r2001, %r2003;
	st.shared.u32 	[%r28+768], %r2004;
	ld.shared.u32 	%r2005, [%r36];
	ld.shared.u32 	%r2006, [%r35+224];
	ld.shared.u32 	%r2007, [%r40+14336];
	add.s32 	%r2008, %r2007, %r2006;
	min.s32 	%r2009, %r2005, %r2008;
	st.shared.u32 	[%r36], %r2009;
	ld.shared.u32 	%r2010, [%r36+256];
	ld.shared.u32 	%r2011, [%r35+480];
	add.s32 	%r2012, %r2007, %r2011;
	min.s32 	%r2013, %r2010, %r2012;
	st.shared.u32 	[%r36+256], %r2013;
	ld.shared.u32 	%r2014, [%r36+512];
	ld.shared.u32 	%r2015, [%r35+736];
	add.s32 	%r2016, %r2007, %r2015;
	min.s32 	%r2017, %r2014, %r2016;
	st.shared.u32 	[%r36+512], %r2017;
	ld.shared.u32 	%r2018, [%r36+768];
	ld.shared.u32 	%r2019, [%r35+992];
	add.s32 	%r2020, %r2007, %r2019;
	min.s32 	%r2021, %r2018, %r2020;
	st.shared.u32 	[%r36+768], %r2021;
	bar.sync 	0;
	ld.shared.u32 	%r2022, [%r28];
	ld.shared.u32 	%r2023, [%r18+228];
	ld.shared.u32 	%r2024, [%r27+14592];
	add.s32 	%r2025, %r2024, %r2023;
	min.s32 	%r2026, %r2022, %r2025;
	st.shared.u32 	[%r28], %r2026;
	ld.shared.u32 	%r2027, [%r28+256];
	ld.shared.u32 	%r2028, [%r18+484];
	add.s32 	%r2029, %r2024, %r2028;
	min.s32 	%r2030, %r2027, %r2029;
	st.shared.u32 	[%r28+256], %r2030;
	ld.shared.u32 	%r2031, [%r28+512];
	ld.shared.u32 	%r2032, [%r18+740];
	ld.shared.u32 	%r2033, [%r27+14592];
	add.s32 	%r2034, %r2033, %r2032;
	min.s32 	%r2035, %r2031, %r2034;
	st.shared.u32 	[%r28+512], %r2035;
	ld.shared.u32 	%r2036, [%r28+768];
	ld.shared.u32 	%r2037, [%r18+996];
	add.s32 	%r2038, %r2033, %r2037;
	min.s32 	%r2039, %r2036, %r2038;
	st.shared.u32 	[%r28+768], %r2039;
	ld.shared.u32 	%r2040, [%r36];
	ld.shared.u32 	%r2041, [%r35+228];
	ld.shared.u32 	%r2042, [%r40+14592];
	add.s32 	%r2043, %r2042, %r2041;
	min.s32 	%r2044, %r2040, %r2043;
	st.shared.u32 	[%r36], %r2044;
	ld.shared.u32 	%r2045, [%r36+256];
	ld.shared.u32 	%r2046, [%r35+484];
	add.s32 	%r2047, %r2042, %r2046;
	min.s32 	%r2048, %r2045, %r2047;
	st.shared.u32 	[%r36+256], %r2048;
	ld.shared.u32 	%r2049, [%r36+512];
	ld.shared.u32 	%r2050, [%r35+740];
	add.s32 	%r2051, %r2042, %r2050;
	min.s32 	%r2052, %r2049, %r2051;
	st.shared.u32 	[%r36+512], %r2052;
	ld.shared.u32 	%r2053, [%r36+768];
	ld.shared.u32 	%r2054, [%r35+996];
	add.s32 	%r2055, %r2042, %r2054;
	min.s32 	%r2056, %r2053, %r2055;
	st.shared.u32 	[%r36+768], %r2056;
	bar.sync 	0;
	ld.shared.u32 	%r2057, [%r28];
	ld.shared.u32 	%r2058, [%r18+232];
	ld.shared.u32 	%r2059, [%r27+14848];
	add.s32 	%r2060, %r2059, %r2058;
	min.s32 	%r2061, %r2057, %r2060;
	st.shared.u32 	[%r28], %r2061;
	ld.shared.u32 	%r2062, [%r28+256];
	ld.shared.u32 	%r2063, [%r18+488];
	add.s32 	%r2064, %r2059, %r2063;
	min.s32 	%r2065, %r2062, %r2064;
	st.shared.u32 	[%r28+256], %r2065;
	ld.shared.u32 	%r2066, [%r28+512];
	ld.shared.u32 	%r2067, [%r18+744];
	add.s32 	%r2068, %r2059, %r2067;
	min.s32 	%r2069, %r2066, %r2068;
	st.shared.u32 	[%r28+512], %r2069;
	ld.shared.u32 	%r2070, [%r28+768];
	ld.shared.u32 	%r2071, [%r18+1000];
	ld.shared.u32 	%r2072, [%r27+14848];
	add.s32 	%r2073, %r2072, %r2071;
	min.s32 	%r2074, %r2070, %r2073;
	st.shared.u32 	[%r28+768], %r2074;
	ld.shared.u32 	%r2075, [%r36];
	ld.shared.u32 	%r2076, [%r35+232];
	ld.shared.u32 	%r2077, [%r40+14848];
	add.s32 	%r2078, %r2077, %r2076;
	min.s32 	%r2079, %r2075, %r2078;
	st.shared.u32 	[%r36], %r2079;
	ld.shared.u32 	%r2080, [%r36+256];
	ld.shared.u32 	%r2081, [%r35+488];
	add.s32 	%r2082, %r2077, %r2081;
	min.s32 	%r2083, %r2080, %r2082;
	st.shared.u32 	[%r36+256], %r2083;
	ld.shared.u32 	%r2084, [%r36+512];
	ld.shared.u32 	%r2085, [%r35+744];
	add.s32 	%r2086, %r2077, %r2085;
	min.s32 	%r2087, %r2084, %r2086;
	st.shared.u32 	[%r36+512], %r2087;
	ld.shared.u32 	%r2088, [%r36+768];
	ld.shared.u32 	%r2089, [%r35+1000];
	add.s32 	%r2090, %r2077, %r2089;
	min.s32 	%r2091, %r2088, %r2090;
	st.shared.u32 	[%r36+768], %r2091;
	bar.sync 	0;
	ld.shared.u32 	%r2092, [%r28];
	ld.shared.u32 	%r2093, [%r18+236];
	ld.shared.u32 	%r2094, [%r27+15104];
	add.s32 	%r2095, %r2094, %r2093;
	min.s32 	%r2096, %r2092, %r2095;
	st.shared.u32 	[%r28], %r2096;
	ld.shared.u32 	%r2097, [%r28+256];
	ld.shared.u32 	%r2098, [%r18+492];
	add.s32 	%r2099, %r2094, %r2098;
	min.s32 	%r2100, %r2097, %r2099;
	st.shared.u32 	[%r28+256], %r2100;
	ld.shared.u32 	%r2101, [%r28+512];
	ld.shared.u32 	%r2102, [%r18+748];
	add.s32 	%r2103, %r2094, %r2102;
	min.s32 	%r2104, %r2101, %r2103;
	st.shared.u32 	[%r28+512], %r2104;
	ld.shared.u32 	%r2105, [%r28+768];
	ld.shared.u32 	%r2106, [%r18+1004];
	add.s32 	%r2107, %r2094, %r2106;
	min.s32 	%r2108, %r2105, %r2107;
	st.shared.u32 	[%r28+768], %r2108;
	ld.shared.u32 	%r2109, [%r36];
	ld.shared.u32 	%r2110, [%r35+236];
	ld.shared.u32 	%r2111, [%r40+15104];
	add.s32 	%r2112, %r2111, %r2110;
	min.s32 	%r2113, %r2109, %r2112;
	st.shared.u32 	[%r36], %r2113;
	ld.shared.u32 	%r2114, [%r36+256];
	ld.shared.u32 	%r2115, [%r35+492];
	add.s32 	%r2116, %r2111, %r2115;
	min.s32 	%r2117, %r2114, %r2116;
	st.shared.u32 	[%r36+256], %r2117;
	ld.shared.u32 	%r2118, [%r36+512];
	ld.shared.u32 	%r2119, [%r35+748];
	add.s32 	%r2120, %r2111, %r2119;
	min.s32 	%r2121, %r2118, %r2120;
	st.shared.u32 	[%r36+512], %r2121;
	ld.shared.u32 	%r2122, [%r36+768];
	ld.shared.u32 	%r2123, [%r35+1004];
	add.s32 	%r2124, %r2111, %r2123;
	min.s32 	%r2125, %r2122, %r2124;
	st.shared.u32 	[%r36+768], %r2125;
	bar.sync 	0;
	ld.shared.u32 	%r2126, [%r28];
	ld.shared.u32 	%r2127, [%r18+240];
	ld.shared.u32 	%r2128, [%r27+15360];
	add.s32 	%r2129, %r2128, %r2127;
	min.s32 	%r2130, %r2126, %r2129;
	st.shared.u32 	[%r28], %r2130;
	ld.shared.u32 	%r2131, [%r28+256];
	ld.shared.u32 	%r2132, [%r18+496];
	ld.shared.u32 	%r2133, [%r27+15360];
	add.s32 	%r2134, %r2133, %r2132;
	min.s32 	%r2135, %r2131, %r2134;
	st.shared.u32 	[%r28+256], %r2135;
	ld.shared.u32 	%r2136, [%r28+512];
	ld.shared.u32 	%r2137, [%r18+752];
	add.s32 	%r2138, %r2133, %r2137;
	min.s32 	%r2139, %r2136, %r2138;
	st.shared.u32 	[%r28+512], %r2139;
	ld.shared.u32 	%r2140, [%r28+768];
	ld.shared.u32 	%r2141, [%r18+1008];
	add.s32 	%r2142, %r2133, %r2141;
	min.s32 	%r2143, %r2140, %r2142;
	st.shared.u32 	[%r28+768], %r2143;
	ld.shared.u32 	%r2144, [%r36];
	ld.shared.u32 	%r2145, [%r35+240];
	ld.shared.u32 	%r2146, [%r40+15360];
	add.s32 	%r2147, %r2146, %r2145;
	min.s32 	%r2148, %r2144, %r2147;
	st.shared.u32 	[%r36], %r2148;
	ld.shared.u32 	%r2149, [%r36+256];
	ld.shared.u32 	%r2150, [%r35+496];
	add.s32 	%r2151, %r2146, %r2150;
	min.s32 	%r2152, %r2149, %r2151;
	st.shared.u32 	[%r36+256], %r2152;
	ld.shared.u32 	%r2153, [%r36+512];
	ld.shared.u32 	%r2154, [%r35+752];
	add.s32 	%r2155, %r2146, %r2154;
	min.s32 	%r2156, %r2153, %r2155;
	st.shared.u32 	[%r36+512], %r2156;
	ld.shared.u32 	%r2157, [%r36+768];
	ld.shared.u32 	%r2158, [%r35+1008];
	add.s32 	%r2159, %r2146, %r2158;
	min.s32 	%r2160, %r2157, %r2159;
	st.shared.u32 	[%r36+768], %r2160;
	bar.sync 	0;
	ld.shared.u32 	%r2161, [%r28];
	ld.shared.u32 	%r2162, [%r18+244];
	ld.shared.u32 	%r2163, [%r27+15616];
	add.s32 	%r2164, %r2163, %r2162;
	min.s32 	%r2165, %r2161, %r2164;
	st.shared.u32 	[%r28], %r2165;
	ld.shared.u32 	%r2166, [%r28+256];
	ld.shared.u32 	%r2167, [%r18+500];
	add.s32 	%r2168, %r2163, %r2167;
	min.s32 	%r2169, %r2166, %r2168;
	st.shared.u32 	[%r28+256], %r2169;
	ld.shared.u32 	%r2170, [%r28+512];
	ld.shared.u32 	%r2171, [%r18+756];
	ld.shared.u32 	%r2172, [%r27+15616];
	add.s32 	%r2173, %r2172, %r2171;
	min.s32 	%r2174, %r2170, %r2173;
	st.shared.u32 	[%r28+512], %r2174;
	ld.shared.u32 	%r2175, [%r28+768];
	ld.shared.u32 	%r2176, [%r18+1012];
	add.s32 	%r2177, %r2172, %r2176;
	min.s32 	%r2178, %r2175, %r2177;
	st.shared.u32 	[%r28+768], %r2178;
	ld.shared.u32 	%r2179, [%r36];
	ld.shared.u32 	%r2180, [%r35+244];
	ld.shared.u32 	%r2181, [%r40+15616];
	add.s32 	%r2182, %r2181, %r2180;
	min.s32 	%r2183, %r2179, %r2182;
	st.shared.u32 	[%r36], %r2183;
	ld.shared.u32 	%r2184, [%r36+256];
	ld.shared.u32 	%r2185, [%r35+500];
	add.s32 	%r2186, %r2181, %r2185;
	min.s32 	%r2187, %r2184, %r2186;
	st.shared.u32 	[%r36+256], %r2187;
	ld.shared.u32 	%r2188, [%r36+512];
	ld.shared.u32 	%r2189, [%r35+756];
	add.s32 	%r2190, %r2181, %r2189;
	min.s32 	%r2191, %r2188, %r2190;
	st.shared.u32 	[%r36+512], %r2191;
	ld.shared.u32 	%r2192, [%r36+768];
	ld.shared.u32 	%r2193, [%r35+1012];
	add.s32 	%r2194, %r2181, %r2193;
	min.s32 	%r2195, %r2192, %r2194;
	st.shared.u32 	[%r36+768], %r2195;
	bar.sync 	0;
	ld.shared.u32 	%r2196, [%r28];
	ld.shared.u32 	%r2197, [%r18+248];
	ld.shared.u32 	%r2198, [%r27+15872];
	add.s32 	%r2199, %r2198, %r2197;
	min.s32 	%r2200, %r2196, %r2199;
	st.shared.u32 	[%r28], %r2200;
	ld.shared.u32 	%r2201, [%r28+256];
	ld.shared.u32 	%r2202, [%r18+504];
	add.s32 	%r2203, %r2198, %r2202;
	min.s32 	%r2204, %r2201, %r2203;
	st.shared.u32 	[%r28+256], %r2204;
	ld.shared.u32 	%r2205, [%r28+512];
	ld.shared.u32 	%r2206, [%r18+760];
	add.s32 	%r2207, %r2198, %r2206;
	min.s32 	%r2208, %r2205, %r2207;
	st.shared.u32 	[%r28+512], %r2208;
	ld.shared.u32 	%r2209, [%r28+768];
	ld.shared.u32 	%r2210, [%r18+1016];
	ld.shared.u32 	%r2211, [%r27+15872];
	add.s32 	%r2212, %r2211, %r2210;
	min.s32 	%r2213, %r2209, %r2212;
	st.shared.u32 	[%r28+768], %r2213;
	ld.shared.u32 	%r2214, [%r36];
	ld.shared.u32 	%r2215, [%r35+248];
	ld.shared.u32 	%r2216, [%r40+15872];
	add.s32 	%r2217, %r2216, %r2215;
	min.s32 	%r2218, %r2214, %r2217;
	st.shared.u32 	[%r36], %r2218;
	ld.shared.u32 	%r2219, [%r36+256];
	ld.shared.u32 	%r2220, [%r35+504];
	add.s32 	%r2221, %r2216, %r2220;
	min.s32 	%r2222, %r2219, %r2221;
	st.shared.u32 	[%r36+256], %r2222;
	ld.shared.u32 	%r2223, [%r36+512];
	ld.shared.u32 	%r2224, [%r35+760];
	add.s32 	%r2225, %r2216, %r2224;
	min.s32 	%r2226, %r2223, %r2225;
	st.shared.u32 	[%r36+512], %r2226;
	ld.shared.u32 	%r2227, [%r36+768];
	ld.shared.u32 	%r2228, [%r35+1016];
	add.s32 	%r2229, %r2216, %r2228;
	min.s32 	%r2230, %r2227, %r2229;
	st.shared.u32 	[%r36+768], %r2230;
	bar.sync 	0;
	ld.shared.u32 	%r2231, [%r28];
	ld.shared.u32 	%r2232, [%r18+252];
	ld.shared.u32 	%r2233, [%r27+16128];
	add.s32 	%r2234, %r2233, %r2232;
	min.s32 	%r2235, %r2231, %r2234;
	st.shared.u32 	[%r28], %r2235;
	ld.shared.u32 	%r2236, [%r28+256];
	ld.shared.u32 	%r2237, [%r18+508];
	add.s32 	%r2238, %r2233, %r2237;
	min.s32 	%r2239, %r2236, %r2238;
	st.shared.u32 	[%r28+256], %r2239;
	ld.shared.u32 	%r2240, [%r28+512];
	ld.shared.u32 	%r2241, [%r18+764];
	add.s32 	%r2242, %r2233, %r2241;
	min.s32 	%r2243, %r2240, %r2242;
	st.shared.u32 	[%r28+512], %r2243;
	ld.shared.u32 	%r2244, [%r28+768];
	ld.shared.u32 	%r2245, [%r18+1020];
	add.s32 	%r2246, %r2233, %r2245;
	min.s32 	%r2247, %r2244, %r2246;
	st.shared.u32 	[%r28+768], %r2247;
	ld.shared.u32 	%r2248, [%r36];
	ld.shared.u32 	%r2249, [%r35+252];
	ld.shared.u32 	%r2250, [%r40+16128];
	add.s32 	%r2251, %r2250, %r2249;
	min.s32 	%r2252, %r2248, %r2251;
	st.shared.u32 	[%r36], %r2252;
	ld.shared.u32 	%r2253, [%r36+256];
	ld.shared.u32 	%r2254, [%r35+508];
	add.s32 	%r2255, %r2250, %r2254;
	min.s32 	%r2256, %r2253, %r2255;
	st.shared.u32 	[%r36+256], %r2256;
	ld.shared.u32 	%r2257, [%r36+512];
	ld.shared.u32 	%r2258, [%r35+764];
	add.s32 	%r2259, %r2250, %r2258;
	min.s32 	%r2260, %r2257, %r2259;
	st.shared.u32 	[%r36+512], %r2260;
	ld.shared.u32 	%r2261, [%r36+768];
	ld.shared.u32 	%r2262, [%r35+1020];
	add.s32 	%r2263, %r2250, %r2262;
	min.s32 	%r2264, %r2261, %r2263;
	st.shared.u32 	[%r36+768], %r2264;
	bar.sync 	0;
	ld.shared.u32 	%r2265, [%r28];
	st.global.u32 	[%rd10], %r2265;
	ld.shared.u32 	%r2266, [%r28+256];
	st.global.u32 	[%rd11], %r2266;
	ld.shared.u32 	%r2267, [%r28+512];
	st.global.u32 	[%rd12], %r2267;
	ld.shared.u32 	%r2268, [%r28+768];
	st.global.u32 	[%rd13], %r2268;
	ld.shared.u32 	%r2269, [%r36];
	st.global.u32 	[%rd15], %r2269;
	ld.shared.u32 	%r2270, [%r36+256];
	st.global.u32 	[%rd16], %r2270;
	ld.shared.u32 	%r2271, [%r36+512];
	st.global.u32 	[%rd17], %r2271;
	ld.shared.u32 	%r2272, [%r36+768];
	st.global.u32 	[%rd18], %r2272;
$L__BB1_2:
	ret;

}
	// .globl	_Z6Phase3Piii
.visible .entry _Z6Phase3Piii(
	.param .u64 .ptr .align 1 _Z6Phase3Piii_param_0,
	.param .u32 _Z6Phase3Piii_param_1,
	.param .u32 _Z6Phase3Piii_param_2
)
{
	.reg .pred 	%p<4>;
	.reg .b32 	%r<878>;
	.reg .b64 	%rd<19>;
	// demoted variable
	.shared .align 4 .b8 _ZZ6Phase3PiiiE5pivot[16384];
	// demoted variable
	.shared .align 4 .b8 _ZZ6Phase3PiiiE3row[16384];
	// demoted variable
	.shared .align 4 .b8 _ZZ6Phase3PiiiE3col[16384];
	ld.param.u64 	%rd1, [_Z6Phase3Piii_param_0];
	ld.param.u32 	%r3, [_Z6Phase3Piii_param_1];
	ld.param.u32 	%r4, [_Z6Phase3Piii_param_2];
	mov.u32 	%r1, %ctaid.x;
	setp.eq.s32 	%p1, %r3, %r1;
	mov.u32 	%r2, %ctaid.y;
	setp.eq.s32 	%p2, %r3, %r2;
	or.pred  	%p3, %p1, %p2;
	@%p3 bra 	$L__BB2_2;
	cvta.to.global.u64 	%rd2, %rd1;
	mov.u32 	%r5, %tid.x;
	mov.u32 	%r6, %tid.y;
	shl.b32 	%r7, %r6, 2;
	shl.b32 	%r8, %r3, 6;
	add.s32 	%r9, %r8, %r5;
	add.s32 	%r10, %r7, %r8;
	shl.b32 	%r11, %r1, 6;
	add.s32 	%r12, %r11, %r5;
	shl.b32 	%r13, %r2, 6;
	add.s32 	%r14, %r7, %r13;
	mul.lo.s32 	%r15, %r4, %r14;
	add.s32 	%r16, %r15, %r12;
	mul.wide.s32 	%rd3, %r16, 4;
	add.s64 	%rd4, %rd2, %rd3;
	ld.global.u32 	%r17, [%rd4];
	shl.b32 	%r18, %r6, 10;
	mov.u32 	%r19, _ZZ6Phase3PiiiE5pivot;
	add.s32 	%r20, %r19, %r18;
	shl.b32 	%r21, %r5, 2;
	add.s32 	%r22, %r20, %r21;
	st.shared.u32 	[%r22], %r17;
	mul.wide.s32 	%rd5, %r4, 4;
	add.s64 	%rd6, %rd4, %rd5;
	ld.global.u32 	%r23, [%rd6];
	st.shared.u32 	[%r22+256], %r23;
	add.s64 	%rd7, %rd6, %rd5;
	ld.global.u32 	%r24, [%rd7];
	st.shared.u32 	[%r22+512], %r24;
	add.s64 	%rd8, %rd7, %rd5;
	ld.global.u32 	%r25, [%rd8];
	st.shared.u32 	[%r22+768], %r25;
	add.s32 	%r26, %r9, %r15;
	mul.wide.s32 	%rd9, %r26, 4;
	add.s64 	%rd10, %rd2, %rd9;
	ld.global.u32 	%r27, [%rd10];
	mov.u32 	%r28, _ZZ6Phase3PiiiE3row;
	add.s32 	%r29, %r28, %r18;
	add.s32 	%r30, %r29, %r21;
	st.shared.u32 	[%r30], %r27;
	add.s64 	%rd11, %rd10, %rd5;
	ld.global.u32 	%r31, [%rd11];
	st.shared.u32 	[%r30+256], %r31;
	add.s64 	%rd12, %rd11, %rd5;
	ld.global.u32 	%r32, [%rd12];
	st.shared.u32 	[%r30+512], %r32;
	add.s64 	%rd13, %rd12, %rd5;
	ld.global.u32 	%r33, [%rd13];
	st.shared.u32 	[%r30+768], %r33;
	mad.lo.s32 	%r34, %r10, %r4, %r12;
	mul.wide.s32 	%rd14, %r34, 4;
	add.s64 	%rd15, %rd2, %rd14;
	ld.global.u32 	%r35, [%rd15];
	mov.u32 	%r36, _ZZ6Phase3PiiiE3col;
	add.s32 	%r37, %r36, %r21;
	add.s32 	%r38, %r37, %r18;
	st.shared.u32 	[%r38], %r35;
	add.s64 	%rd16, %rd15, %rd5;
	ld.global.u32 	%r39, [%rd16];
	st.shared.u32 	[%r38+256], %r39;
	add.s64 	%rd17, %rd16, %rd5;
	ld.global.u32 	%r40, [%rd17];
	st.shared.u32 	[%r38+512], %r40;
	add.s64 	%rd18, %rd17, %rd5;
	ld.global.u32 	%r41, [%rd18];
	st.shared.u32 	[%r38+768], %r41;
	bar.sync 	0;
	ld.shared.u32 	%r42, [%r22+768];
	ld.shared.u32 	%r43, [%r22+512];
	ld.shared.u32 	%r44, [%r22+256];
	ld.shared.u32 	%r45, [%r22];
	ld.shared.u32 	%r46, [%r29];
	ld.shared.u32 	%r47, [%r37];
	add.s32 	%r48, %r47, %r46;
	min.s32 	%r49, %r45, %r48;
	ld.shared.u32 	%r50, [%r29+256];
	add.s32 	%r51, %r47, %r50;
	min.s32 	%r52, %r44, %r51;
	ld.shared.u32 	%r53, [%r29+512];
	add.s32 	%r54, %r47, %r53;
	min.s32 	%r55, %r43, %r54;
	ld.shared.u32 	%r56, [%r29+768];
	add.s32 	%r57, %r47, %r56;
	min.s32 	%r58, %r42, %r57;
	ld.shared.u32 	%r59, [%r29+4];
	ld.shared.u32 	%r60, [%r37+256];
	add.s32 	%r61, %r60, %r59;
	min.s32 	%r62, %r49, %r61;
	ld.shared.u32 	%r63, [%r29+260];
	add.s32 	%r64, %r60, %r63;
	min.s32 	%r65, %r52, %r64;
	ld.shared.u32 	%r66, [%r29+516];
	add.s32 	%r67, %r60, %r66;
	min.s32 	%r68, %r55, %r67;
	ld.shared.u32 	%r69, [%r29+772];
	add.s32 	%r70, %r60, %r69;
	min.s32 	%r71, %r58, %r70;
	ld.shared.u32 	%r72, [%r29+8];
	ld.shared.u32 	%r73, [%r37+512];
	add.s32 	%r74, %r73, %r72;
	min.s32 	%r75, %r62, %r74;
	ld.shared.u32 	%r76, [%r29+264];
	add.s32 	%r77, %r73, %r76;
	min.s32 	%r78, %r65, %r77;
	ld.shared.u32 	%r79, [%r29+520];
	add.s32 	%r80, %r73, %r79;
	min.s32 	%r81, %r68, %r80;
	ld.shared.u32 	%r82, [%r29+776];
	add.s32 	%r83, %r73, %r82;
	min.s32 	%r84, %r71, %r83;
	ld.shared.u32 	%r85, [%r29+12];
	ld.shared.u32 	%r86, [%r37+768];
	add.s32 	%r87, %r86, %r85;
	min.s32 	%r88, %r75, %r87;
	ld.shared.u32 	%r89, [%r29+268];
	add.s32 	%r90, %r86, %r89;
	min.s32 	%r91, %r78, %r90;
	ld.shared.u32 	%r92, [%r29+524];
	add.s32 	%r93, %r86, %r92;
	min.s32 	%r94, %r81, %r93;
	ld.shared.u32 	%r95, [%r29+780];
	add.s32 	%r96, %r86, %r95;
	min.s32 	%r97, %r84, %r96;
	ld.shared.u32 	%r98, [%r29+16];
	ld.shared.u32 	%r99, [%r37+1024];
	add.s32 	%r100, %r99, %r98;
	min.s32 	%r101, %r88, %r100;
	ld.shared.u32 	%r102, [%r29+272];
	add.s32 	%r103, %r99, %r102;
	min.s32 	%r104, %r91, %r103;
	ld.shared.u32 	%r105, [%r29+528];
	add.s32 	%r106, %r99, %r105;
	min.s32 	%r107, %r94, %r106;
	ld.shared.u32 	%r108, [%r29+784];
	add.s32 	%r109, %r99, %r108;
	min.s32 	%r110, %r97, %r109;
	ld.shared.u32 	%r111, [%r29+20];
	ld.shared.u32 	%r112, [%r37+1280];
	add.s32 	%r113, %r112, %r111;
	min.s32 	%r114, %r101, %r113;
	ld.shared.u32 	%r115, [%r29+276];
	add.s32 	%r116, %r112, %r115;
	min.s32 	%r117, %r104, %r116;
	ld.shared.u32 	%r118, [%r29+532];
	add.s32 	%r119, %r112, %r118;
	min.s32 	%r120, %r107, %r119;
	ld.shared.u32 	%r121, [%r29+788];
	add.s32 	%r122, %r112, %r121;
	min.s32 	%r123, %r110, %r122;
	ld.shared.u32 	%r124, [%r29+24];
	ld.shared.u32 	%r125, [%r37+1536];
	add.s32 	%r126, %r125, %r124;
	min.s32 	%r127, %r114, %r126;
	ld.shared.u32 	%r128, [%r29+280];
	add.s32 	%r129, %r125, %r128;
	min.s32 	%r130, %r117, %r129;
	ld.shared.u32 	%r131, [%r29+536];
	add.s32 	%r132, %r125, %r131;
	min.s32 	%r133, %r120, %r132;
	ld.shared.u32 	%r134, [%r29+792];
	add.s32 	%r135, %r125, %r134;
	min.s32 	%r136, %r123, %r135;
	ld.shared.u32 	%r137, [%r29+28];
	ld.shared.u32 	%r138, [%r37+1792];
	add.s32 	%r139, %r138, %r137;
	min.s32 	%r140, %r127, %r139;
	ld.shared.u32 	%r141, [%r29+284];
	add.s32 	%r142, %r138, %r141;
	min.s32 	%r143, %r130, %r142;
	ld.shared.u32 	%r144, [%r29+540];
	add.s32 	%r145, %r138, %r144;
	min.s32 	%r146, %r133, %r145;
	ld.shared.u32 	%r147, [%r29+796];
	add.s32 	%r148, %r138, %r147;
	min.s32 	%r149, %r136, %r148;
	ld.shared.u32 	%r150, [%r29+32];
	ld.shared.u32 	%r151, [%r37+2048];
	add.s32 	%r152, %r151, %r150;
	min.s32 	%r153, %r140, %r152;
	ld.shared.u32 	%r154, [%r29+288];
	add.s32 	%r155, %r151, %r154;
	min.s32 	%r156, %r143, %r155;
	ld.shared.u32 	%r157, [%r29+544];
	add.s32 	%r158, %r151, %r157;
	min.s32 	%r159, %r146, %r158;
	ld.shared.u32 	%r160, [%r29+800];
	add.s32 	%r161, %r151, %r160;
	min.s32 	%r162, %r149, %r161;
	ld.shared.u32 	%r163, [%r29+36];
	ld.shared.u32 	%r164, [%r37+2304];
	add.s32 	%r165, %r164, %r163;
	min.s32 	%r166, %r153, %r165;
	ld.shared.u32 	%r167, [%r29+292];
	add.s32 	%r168, %r164, %r167;
	min.s32 	%r169, %r156, %r168;
	ld.shared.u32 	%r170, [%r29+548];
	add.s32 	%r171, %r164, %r170;
	min.s32 	%r172, %r159, %r171;
	ld.shared.u32 	%r173, [%r29+804];
	add.s32 	%r174, %r164, %r173;
	min.s32 	%r175, %r162, %r174;
	ld.shared.u32 	%r176, [%r29+40];
	ld.shared.u32 	%r177, [%r37+2560];
	add.s32 	%r178, %r177, %r176;
	min.s32 	%r179, %r166, %r178;
	ld.shared.u32 	%r180, [%r29+296];
	add.s32 	%r181, %r177, %r180;
	min.s32 	%r182, %r169, %r181;
	ld.shared.u32 	%r183, [%r29+552];
	add.s32 	%r184, %r177, %r183;
	min.s32 	%r185, %r172, %r184;
	ld.shared.u32 	%r186, [%r29+808];
	add.s32 	%r187, %r177, %r186;
	min.s32 	%r188, %r175, %r187;
	ld.shared.u32 	%r189, [%r29+44];
	ld.shared.u32 	%r190, [%r37+2816];
	add.s32 	%r191, %r190, %r189;
	min.s32 	%r192, %r179, %r191;
	ld.shared.u32 	%r193, [%r29+300];
	add.s32 	%r194, %r190, %r193;
	min.s32 	%r195, %r182, %r194;
	ld.shared.u32 	%r196, [%r29+556];
	add.s32 	%r197, %r190, %r196;
	min.s32 	%r198, %r185, %r197;
	ld.shared.u32 	%r199, [%r29+812];
	add.s32 	%r200, %r190, %r199;
	min.s32 	%r201, %r188, %r200;
	ld.shared.u32 	%r202, [%r29+48];
	ld.shared.u32 	%r203, [%r37+3072];
	add.s32 	%r204, %r203, %r202;
	min.s32 	%r205, %r192, %r204;
	ld.shared.u32 	%r206, [%r29+304];
	add.s32 	%r207, %r203, %r206;
	min.s32 	%r208, %r195, %r207;
	ld.shared.u32 	%r209, [%r29+560];
	add.s32 	%r210, %r203, %r209;
	min.s32 	%r211, %r198, %r210;
	ld.shared.u32 	%r212, [%r29+816];
	add.s32 	%r213, %r203, %r212;
	min.s32 	%r214, %r201, %r213;
	ld.shared.u32 	%r215, [%r29+52];
	ld.shared.u32 	%r216, [%r37+3328];
	add.s32 	%r217, %r216, %r215;
	min.s32 	%r218, %r205, %r217;
	ld.shared.u32 	%r219, [%r29+308];
	add.s32 	%r220, %r216, %r219;
	min.s32 	%r221, %r208, %r220;
	ld.shared.u32 	%r222, [%r29+564];
	add.s32 	%r223, %r216, %r222;
	min.s32 	%r224, %r211, %r223;
	ld.shared.u32 	%r225, [%r29+820];
	add.s32 	%r226, %r216, %r225;
	min.s32 	%r227, %r214, %r226;
	ld.shared.u32 	%r228, [%r29+56];
	ld.shared.u32 	%r229, [%r37+3584];
	add.s32 	%r230, %r229, %r228;
	min.s32 	%r231, %r218, %r230;
	ld.shared.u32 	%r232, [%r29+312];
	add.s32 	%r233, %r229, %r232;
	min.s32 	%r234, %r221, %r233;
	ld.shared.u32 	%r235, [%r29+568];
	add.s32 	%r236, %r229, %r235;
	min.s32 	%r237, %r224, %r236;
	ld.shared.u32 	%r238, [%r29+824];
	add.s32 	%r239, %r229, %r238;
	min.s32 	%r240, %r227, %r239;
	ld.shared.u32 	%r241, [%r29+60];
	ld.shared.u32 	%r242, [%r37+3840];
	add.s32 	%r243, %r242, %r241;
	min.s32 	%r244, %r231, %r243;
	ld.shared.u32 	%r245, [%r29+316];
	add.s32 	%r246, %r242, %r245;
	min.s32 	%r247, %r234, %r246;
	ld.shared.u32 	%r248, [%r29+572];
	add.s32 	%r249, %r242, %r248;
	min.s32 	%r250, %r237, %r249;
	ld.shared.u32 	%r251, [%r29+828];
	add.s32 	%r252, %r242, %r251;
	min.s32 	%r253, %r240, %r252;
	ld.shared.u32 	%r254, [%r29+64];
	ld.shared.u32 	%r255, [%r37+4096];
	add.s32 	%r256, %r255, %r254;
	min.s32 	%r257, %r244, %r256;
	ld.shared.u32 	%r258, [%r29+320];
	add.s32 	%r259, %r255, %r258;
	min.s32 	%r260, %r247, %r259;
	ld.shared.u32 	%r261, [%r29+576];
	add.s32 	%r262, %r255, %r261;
	min.s32 	%r263, %r250, %r262;
	ld.shared.u32 	%r264, [%r29+832];
	add.s32 	%r265, %r255, %r264;
	min.s32 	%r266, %r253, %r265;
	ld.shared.u32 	%r267, [%r29+68];
	ld.shared.u32 	%r268, [%r37+4352];
	add.s32 	%r269, %r268, %r267;
	min.s32 	%r270, %r257, %r269;
	ld.shared.u32 	%r271, [%r29+324];
	add.s32 	%r272, %r268, %r271;
	min.s32 	%r273, %r260, %r272;
	ld.shared.u32 	%r274, [%r29+580];
	add.s32 	%r275, %r268, %r274;
	min.s32 	%r276, %r263, %r275;
	ld.shared.u32 	%r277, [%r29+836];
	add.s32 	%r278, %r268, %r277;
	min.s32 	%r279, %r266, %r278;
	ld.shared.u32 	%r280, [%r29+72];
	ld.shared.u32 	%r281, [%r37+4608];
	add.s32 	%r282, %r281, %r280;
	min.s32 	%r283, %r270, %r282;
	ld.shared.u32 	%r284, [%r29+328];
	add.s32 	%r285, %r281, %r284;
	min.s32 	%r286, %r273, %r285;
	ld.shared.u32 	%r287, [%r29+584];
	add.s32 	%r288, %r281, %r287;
	min.s32 	%r289, %r276, %r288;
	ld.shared.u32 	%r290, [%r29+840];
	add.s32 	%r291, %r281, %r290;
	min.s32 	%r292, %r279, %r291;
	ld.shared.u32 	%r293, [%r29+76];
	ld.shared.u32 	%r294, [%r37+4864];
	add.s32 	%r295, %r294, %r293;
	min.s32 	%r296, %r283, %r295;
	ld.shared.u32 	%r297, [%r29+332];
	add.s32 	%r298, %r294, %r297;
	min.s32 	%r299, %r286, %r298;
	ld.shared.u32 	%r300, [%r29+588];
	add.s32 	%r301, %r294, %r300;
	min.s32 	%r302, %r289, %r301;
	ld.shared.u32 	%r303, [%r29+844];
	add.s32 	%r304, %r294, %r303;
	min.s32 	%r305, %r292, %r304;
	ld.shared.u32 	%r306, [%r29+80];
	ld.shared.u32 	%r307, [%r37+5120];
	add.s32 	%r308, %r307, %r306;
	min.s32 	%r309, %r296, %r308;
	ld.shared.u32 	%r310, [%r29+336];
	add.s32 	%r311, %r307, %r310;
	min.s32 	%r312, %r299, %r311;
	ld.shared.u32 	%r313, [%r29+592];
	add.s32 	%r314, %r307, %r313;
	min.s32 	%r315, %r302, %r314;
	ld.shared.u32 	%r316, [%r29+848];
	add.s32 	%r317, %r307, %r316;
	min.s32 	%r318, %r305, %r317;
	ld.shared.u32 	%r319, [%r29+84];
	ld.shared.u32 	%r320, [%r37+5376];
	add.s32 	%r321, %r320, %r319;
	min.s32 	%r322, %r309, %r321;
	ld.shared.u32 	%r323, [%r29+340];
	add.s32 	%r324, %r320, %r323;
	min.s32 	%r325, %r312, %r324;
	ld.shared.u32 	%r326, [%r29+596];
	add.s32 	%r327, %r320, %r326;
	min.s32 	%r328, %r315, %r327;
	ld.shared.u32 	%r329, [%r29+852];
	add.s32 	%r330, %r320, %r329;
	min.s32 	%r331, %r318, %r330;
	ld.shared.u32 	%r332, [%r29+88];
	ld.shared.u32 	%r333, [%r37+5632];
	add.s32 	%r334, %r333, %r332;
	min.s32 	%r335, %r322, %r334;
	ld.shared.u32 	%r336, [%r29+344];
	add.s32 	%r337, %r333, %r336;
	min.s32 	%r338, %r325, %r337;
	ld.shared.u32 	%r339, [%r29+600];
	add.s32 	%r340, %r333, %r339;
	min.s32 	%r341, %r328, %r340;
	ld.shared.u32 	%r342, [%r29+856];
	add.s32 	%r343, %r333, %r342;
	min.s32 	%r344, %r331, %r343;
	ld.shared.u32 	%r345, [%r29+92];
	ld.shared.u32 	%r346, [%r37+5888];
	add.s32 	%r347, %r346, %r345;
	min.s32 	%r348, %r335, %r347;
	ld.shared.u32 	%r349, [%r29+348];
	add.s32 	%r350, %r346, %r349;
	min.s32 	%r351, %r338, %r350;
	ld.shared.u32 	%r352, [%r29+604];
	add.s32 	%r353, %r346, %r352;
	min.s32 	%r354, %r341, %r353;
	ld.shared.u32 	%r355, [%r29+860];
	add.s32 	%r356, %r346, %r355;
	min.s32 	%r357, %r344, %r356;
	ld.shared.u32 	%r358, [%r29+96];
	ld.shared.u32 	%r359, [%r37+6144];
	add.s32 	%r360, %r359, %r358;
	min.s32 	%r361, %r348, %r360;
	ld.shared.u32 	%r362, [%r29+352];
	add.s32 	%r363, %r359, %r362;
	min.s32 	%r364, %r351, %r363;
	ld.shared.u32 	%r365, [%r29+608];
	add.s32 	%r366, %r359, %r365;
	min.s32 	%r367, %r354, %r366;
	ld.shared.u32 	%r368, [%r29+864];
	add.s32 	%r369, %r359, %r368;
	min.s32 	%r370, %r357, %r369;
	ld.shared.u32 	%r371, [%r29+100];
	ld.shared.u32 	%r372, [%r37+6400];
	add.s32 	%r373, %r372, %r371;
	min.s32 	%r374, %r361, %r373;
	ld.shared.u32 	%r375, [%r29+356];
	add.s32 	%r376, %r372, %r375;
	min.s32 	%r377, %r364, %r376;
	ld.shared.u32 	%r378, [%r29+612];
	add.s32 	%r379, %r372, %r378;
	min.s32 	%r380, %r367, %r379;
	ld.shared.u32 	%r381, [%r29+868];
	add.s32 	%r382, %r372, %r381;
	min.s32 	%r383, %r370, %r382;
	ld.shared.u32 	%r384, [%r29+104];
	ld.shared.u32 	%r385, [%r37+6656];
	add.s32 	%r386, %r385, %r384;
	min.s32 	%r387, %r374, %r386;
	ld.shared.u32 	%r388, [%r29+360];
	add.s32 	%r389, %r385, %r388;
	min.s32 	%r390, %r377, %r389;
	ld.shared.u32 	%r391, [%r29+616];
	add.s32 	%r392, %r385, %r391;
	min.s32 	%r393, %r380, %r392;
	ld.shared.u32 	%r394, [%r29+872];
	add.s32 	%r395, %r385, %r394;
	min.s32 	%r396, %r383, %r395;
	ld.shared.u32 	%r397, [%r29+108];
	ld.shared.u32 	%r398, [%r37+6912];
	add.s32 	%r399, %r398, %r397;
	min.s32 	%r400, %r387, %r399;
	ld.shared.u32 	%r401, [%r29+364];
	add.s32 	%r402, %r398, %r401;
	min.s32 	%r403, %r390, %r402;
	ld.shared.u32 	%r404, [%r29+620];
	add.s32 	%r405, %r398, %r404;
	min.s32 	%r406, %r393, %r405;
	ld.shared.u32 	%r407, [%r29+876];
	add.s32 	%r408, %r398, %r407;
	min.s32 	%r409, %r396, %r408;
	ld.shared.u32 	%r410, [%r29+112];
	ld.shared.u32 	%r411, [%r37+7168];
	add.s32 	%r412, %r411, %r410;
	min.s32 	%r413, %r400, %r412;
	ld.shared.u32 	%r414, [%r29+368];
	add.s32 	%r415, %r411, %r414;
	min.s32 	%r416, %r403, %r415;
	ld.shared.u32 	%r417, [%r29+624];
	add.s32 	%r418, %r411, %r417;
	min.s32 	%r419, %r406, %r418;
	ld.shared.u32 	%r420, [%r29+880];
	add.s32 	%r421, %r411, %r420;
	min.s32 	%r422, %r409, %r421;
	ld.shared.u32 	%r423, [%r29+116];
	ld.shared.u32 	%r424, [%r37+7424];
	add.s32 	%r425, %r424, %r423;
	min.s32 	%r426, %r413, %r425;
	ld.shared.u32 	%r427, [%r29+372];
	add.s32 	%r428, %r424, %r427;
	min.s32 	%r429, %r416, %r428;
	ld.shared.u32 	%r430, [%r29+628];
	add.s32 	%r431, %r424, %r430;
	min.s32 	%r432, %r419, %r431;
	ld.shared.u32 	%r433, [%r29+884];
	add.s32 	%r434, %r424, %r433;
	min.s32 	%r435, %r422, %r434;
	ld.shared.u32 	%r436, [%r29+120];
	ld.shared.u32 	%r437, [%r37+7680];
	add.s32 	%r438, %r437, %r436;
	min.s32 	%r439, %r426, %r438;
	ld.shared.u32 	%r440, [%r29+376];
	add.s32 	%r441, %r437, %r440;
	min.s32 	%r442, %r429, %r441;
	ld.shared.u32 	%r443, [%r29+632];
	add.s32 	%r444, %r437, %r443;
	min.s32 	%r445, %r432, %r444;
	ld.shared.u32 	%r446, [%r29+888];
	add.s32 	%r447, %r437, %r446;
	min.s32 	%r448, %r435, %r447;
	ld.shared.u32 	%r449, [%r29+124];
	ld.shared.u32 	%r450, [%r37+7936];
	add.s32 	%r451, %r450, %r449;
	min.s32 	%r452, %r439, %r451;
	ld.shared.u32 	%r453, [%r29+380];
	add.s32 	%r454, %r450, %r453;
	min.s32 	%r455, %r442, %r454;
	ld.shared.u32 	%r456, [%r29+636];
	add.s32 	%r457, %r450, %r456;
	min.s32 	%r458, %r445, %r457;
	ld.shared.u32 	%r459, [%r29+892];
	add.s32 	%r460, %r450, %r459;
	min.s32 	%r461, %r448, %r460;
	ld.shared.u32 	%r462, [%r29+128];
	ld.shared.u32 	%r463, [%r37+8192];
	add.s32 	%r464, %r463, %r462;
	min.s32 	%r465, %r452, %r464;
	ld.shared.u32 	%r466, [%r29+384];
	add.s32 	%r467, %r463, %r466;
	min.s32 	%r468, %r455, %r467;
	ld.shared.u32 	%r469, [%r29+640];
	add.s32 	%r470, %r463, %r469;
	min.s32 	%r471, %r458, %r470;
	ld.shared.u32 	%r472, [%r29+896];
	add.s32 	%r473, %r463, %r472;
	min.s32 	%r474, %r461, %r473;
	ld.shared.u32 	%r475, [%r29+132];
	ld.shared.u32 	%r476, [%r37+8448];
	add.s32 	%r477, %r476, %r475;
	min.s32 	%r478, %r465, %r477;
	ld.shared.u32 	%r479, [%r29+388];
	add.s32 	%r480, %r476, %r479;
	min.s32 	%r481, %r468, %r480;
	ld.shared.u32 	%r482, [%r29+644];
	add.s32 	%r483, %r476, %r482;
	min.s32 	%r484, %r471, %r483;
	ld.shared.u32 	%r485, [%r29+900];
	add.s32 	%r486, %r476, %r485;
	min.s32 	%r487, %r474, %r486;
	ld.shared.u32 	%r488, [%r29+136];
	ld.shared.u32 	%r489, [%r37+8704];
	add.s32 	%r490, %r489, %r488;
	min.s32 	%r491, %r478, %r490;
	ld.shared.u32 	%r492, [%r29+392];
	add.s32 	%r493, %r489, %r492;
	min.s32 	%r494, %r481, %r493;
	ld.shared.u32 	%r495, [%r29+648];
	add.s32 	%r496, %r489, %r495;
	min.s32 	%r497, %r484, %r496;
	ld.shared.u32 	%r498, [%r29+904];
	add.s32 	%r499, %r489, %r498;
	min.s32 	%r500, %r487, %r499;
	ld.shared.u32 	%r501, [%r29+140];
	ld.shared.u32 	%r502, [%r37+8960];
	add.s32 	%r503, %r502, %r501;
	min.s32 	%r504, %r491, %r503;
	ld.shared.u32 	%r505, [%r29+396];
	add.s32 	%r506, %r502, %r505;
	min.s32 	%r507, %r494, %r506;
	ld.shared.u32 	%r508, [%r29+652];
	add.s32 	%r509, %r502, %r508;
	min.s32 	%r510, %r497, %r509;
	ld.shared.u32 	%r511, [%r29+908];
	add.s32 	%r512, %r502, %r511;
	min.s32 	%r513, %r500, %r512;
	ld.shared.u32 	%r514, [%r29+144];
	ld.shared.u32 	%r515, [%r37+9216];
	add.s32 	%r516, %r515, %r514;
	min.s32 	%r517, %r504, %r516;
	ld.shared.u32 	%r518, [%r29+400];
	add.s32 	%r519, %r515, %r518;
	min.s32 	%r520, %r507, %r519;
	ld.shared.u32 	%r521, [%r29+656];
	add.s32 	%r522, %r515, %r521;
	min.s32 	%r523, %r510, %r522;
	ld.shared.u32 	%r524, [%r29+912];
	add.s32 	%r525, %r515, %r524;
	min.s32 	%r526, %r513, %r525;
	ld.shared.u32 	%r527, [%r29+148];
	ld.shared.u32 	%r528, [%r37+9472];
	add.s32 	%r529, %r528, %r527;
	min.s32 	%r530, %r517, %r529;
	ld.shared.u32 	%r531, [%r29+404];
	add.s32 	%r532, %r528, %r531;
	min.s32 	%r533, %r520, %r532;
	ld.shared.u32 	%r534, [%r29+660];
	add.s32 	%r535, %r528, %r534;
	min.s32 	%r536, %r523, %r535;
	ld.shared.u32 	%r537, [%r29+916];
	add.s32 	%r538, %r528, %r537;
	min.s32 	%r539, %r526, %r538;
	ld.shared.u32 	%r540, [%r29+152];
	ld.shared.u32 	%r541, [%r37+9728];
	add.s32 	%r542, %r541, %r540;
	min.s32 	%r543, %r530, %r542;
	ld.shared.u32 	%r544, [%r29+408];
	add.s32 	%r545, %r541, %r544;
	min.s32 	%r546, %r533, %r545;
	ld.shared.u32 	%r547, [%r29+664];
	add.s32 	%r548, %r541, %r547;
	min.s32 	%r549, %r536, %r548;
	ld.shared.u32 	%r550, [%r29+920];
	add.s32 	%r551, %r541, %r550;
	min.s32 	%r552, %r539, %r551;
	ld.shared.u32 	%r553, [%r29+156];
	ld.shared.u32 	%r554, [%r37+9984];
	add.s32 	%r555, %r554, %r553;
	min.s32 	%r556, %r543, %r555;
	ld.shared.u32 	%r557, [%r29+412];
	add.s32 	%r558, %r554, %r557;
	min.s32 	%r559, %r546, %r558;
	ld.shared.u32 	%r560, [%r29+668];
	add.s32 	%r561, %r554, %r560;
	min.s32 	%r562, %r549, %r561;
	ld.shared.u32 	%r563, [%r29+924];
	add.s32 	%r564, %r554, %r563;
	min.s32 	%r565, %r552, %r564;
	ld.shared.u32 	%r566, [%r29+160];
	ld.shared.u32 	%r567, [%r37+10240];
	add.s32 	%r568, %r567, %r566;
	min.s32 	%r569, %r556, %r568;
	ld.shared.u32 	%r570, [%r29+416];
	add.s32 	%r571, %r567, %r570;
	min.s32 	%r572, %r559, %r571;
	ld.shared.u32 	%r573, [%r29+672];
	add.s32 	%r574, %r567, %r573;
	min.s32 	%r575, %r562, %r574;
	ld.shared.u32 	%r576, [%r29+928];
	add.s32 	%r577, %r567, %r576;
	min.s32 	%r578, %r565, %r577;
	ld.shared.u32 	%r579, [%r29+164];
	ld.shared.u32 	%r580, [%r37+10496];
	add.s32 	%r581, %r580, %r579;
	min.s32 	%r582, %r569, %r581;
	ld.shared.u32 	%r583, [%r29+420];
	add.s32 	%r584, %r580, %r583;
	min.s32 	%r585, %r572, %r584;
	ld.shared.u32 	%r586, [%r29+676];
	add.s32 	%r587, %r580, %r586;
	min.s32 	%r588, %r575, %r587;
	ld.shared.u32 	%r589, [%r29+932];
	add.s32 	%r590, %r580, %r589;
	min.s32 	%r591, %r578, %r590;
	ld.shared.u32 	%r592, [%r29+168];
	ld.shared.u32 	%r593, [%r37+10752];
	add.s32 	%r594, %r593, %r592;
	min.s32 	%r595, %r582, %r594;
	ld.shared.u32 	%r596, [%r29+424];
	add.s32 	%r597, %r593, %r596;
	min.s32 	%r598, %r585, %r597;
	ld.shared.u32 	%r599, [%r29+680];
	add.s32 	%r600, %r593, %r599;
	min.s32 	%r601, %r588, %r600;
	ld.shared.u32 	%r602, [%r29+936];
	add.s32 	%r603, %r593, %r602;
	min.s32 	%r604, %r591, %r603;
	ld.shared.u32 	%r605, [%r29+172];
	ld.shared.u32 	%r606, [%r37+11008];
	add.s32 	%r607, %r606, %r605;
	min.s32 	%r608, %r595, %r607;
	ld.shared.u32 	%r609, [%r29+428];
	add.s32 	%r610, %r606, %r609;
	min.s32 	%r611, %r598, %r610;
	ld.shared.u32 	%r612, [%r29+684];
	add.s32 	%r613, %r606, %r612;
	min.s32 	%r614, %r601, %r613;
	ld.shared.u32 	%r615, [%r29+940];
	add.s32 	%r616, %r606, %r615;
	min.s32 	%r617, %r604, %r616;
	ld.shared.u32 	%r618, [%r29+176];
	ld.shared.u32 	%r619, [%r37+11264];
	add.s32 	%r620, %r619, %r618;
	min.s32 	%r621, %r608, %r620;
	ld.shared.u32 	%r622, [%r29+432];
	add.s32 	%r623, %r619, %r622;
	min.s32 	%r624, %r611, %r623;
	ld.shared.u32 	%r625, [%r29+688];
	add.s32 	%r626, %r619, %r625;
	min.s32 	%r627, %r614, %r626;
	ld.shared.u32 	%r628, [%r29+944];
	add.s32 	%r629, %r619, %r628;
	min.s32 	%r630, %r617, %r629;
	ld.shared.u32 	%r631, [%r29+180];
	ld.shared.u32 	%r632, [%r37+11520];
	add.s32 	%r633, %r632, %r631;
	min.s32 	%r634, %r621, %r633;
	ld.shared.u32 	%r635, [%r29+436];
	add.s32 	%r636, %r632, %r635;
	min.s32 	%r637, %r624, %r636;
	ld.shared.u32 	%r638, [%r29+692];
	add.s32 	%r639, %r632, %r638;
	min.s32 	%r640, %r627, %r639;
	ld.shared.u32 	%r641, [%r29+948];
	add.s32 	%r642, %r632, %r641;
	min.s32 	%r643, %r630, %r642;
	ld.shared.u32 	%r644, [%r29+184];
	ld.shared.u32 	%r645, [%r37+11776];
	add.s32 	%r646, %r645, %r644;
	min.s32 	%r647, %r634, %r646;
	ld.shared.u32 	%r648, [%r29+440];
	add.s32 	%r649, %r645, %r648;
	min.s32 	%r650, %r637, %r649;
	ld.shared.u32 	%r651, [%r29+696];
	add.s32 	%r652, %r645, %r651;
	min.s32 	%r653, %r640, %r652;
	ld.shared.u32 	%r654, [%r29+952];
	add.s32 	%r655, %r645, %r654;
	min.s32 	%r656, %r643, %r655;
	ld.shared.u32 	%r657, [%r29+188];
	ld.shared.u32 	%r658, [%r37+12032];
	add.s32 	%r659, %r658, %r657;
	min.s32 	%r660, %r647, %r659;
	ld.shared.u32 	%r661, [%r29+444];
	add.s32 	%r662, %r658, %r661;
	min.s32 	%r663, %r650, %r662;
	ld.shared.u32 	%r664, [%r29+700];
	add.s32 	%r665, %r658, %r664;
	min.s32 	%r666, %r653, %r665;
	ld.shared.u32 	%r667, [%r29+956];
	add.s32 	%r668, %r658, %r667;
	min.s32 	%r669, %r656, %r668;
	ld.shared.u32 	%r670, [%r29+192];
	ld.shared.u32 	%r671, [%r37+12288];
	add.s32 	%r672, %r671, %r670;
	min.s32 	%r673, %r660, %r672;
	ld.shared.u32 	%r674, [%r29+448];
	add.s32 	%r675, %r671, %r674;
	min.s32 	%r676, %r663, %r675;
	ld.shared.u32 	%r677, [%r29+704];
	add.s32 	%r678, %r671, %r677;
	min.s32 	%r679, %r666, %r678;
	ld.shared.u32 	%r680, [%r29+960];
	add.s32 	%r681, %r671, %r680;
	min.s32 	%r682, %r669, %r681;
	ld.shared.u32 	%r683, [%r29+196];
	ld.shared.u32 	%r684, [%r37+12544];
	add.s32 	%r685, %r684, %r683;
	min.s32 	%r686, %r673, %r685;
	ld.shared.u32 	%r687, [%r29+452];
	add.s32 	%r688, %r684, %r687;
	min.s32 	%r689, %r676, %r688;
	ld.shared.u32 	%r690, [%r29+708];
	add.s32 	%r691, %r684, %r690;
	min.s32 	%r692, %r679, %r691;
	ld.shared.u32 	%r693, [%r29+964];
	add.s32 	%r694, %r684, %r693;
	min.s32 	%r695, %r682, %r694;
	ld.shared.u32 	%r696, [%r29+200];
	ld.shared.u32 	%r697, [%r37+12800];
	add.s32 	%r698, %r697, %r696;
	min.s32 	%r699, %r686, %r698;
	ld.shared.u32 	%r700, [%r29+456];
	add.s32 	%r701, %r697, %r700;
	min.s32 	%r702, %r689, %r701;
	ld.shared.u32 	%r703, [%r29+712];
	add.s32 	%r704, %r697, %r703;
	min.s32 	%r705, %r692, %r704;
	ld.shared.u32 	%r706, [%r29+968];
	add.s32 	%r707, %r697, %r706;
	min.s32 	%r708, %r695, %r707;
	ld.shared.u32 	%r709, [%r29+204];
	ld.shared.u32 	%r710, [%r37+13056];
	add.s32 	%r711, %r710, %r709;
	min.s32 	%r712, %r699, %r711;
	ld.shared.u32 	%r713, [%r29+460];
	add.s32 	%r714, %r710, %r713;
	min.s32 	%r715, %r702, %r714;
	ld.shared.u32 	%r716, [%r29+716];
	add.s32 	%r717, %r710, %r716;
	min.s32 	%r718, %r705, %r717;
	ld.shared.u32 	%r719, [%r29+972];
	add.s32 	%r720, %r710, %r719;
	min.s32 	%r721, %r708, %r720;
	ld.shared.u32 	%r722, [%r29+208];
	ld.shared.u32 	%r723, [%r37+13312];
	add.s32 	%r724, %r723, %r722;
	min.s32 	%r725, %r712, %r724;
	ld.shared.u32 	%r726, [%r29+464];
	add.s32 	%r727, %r723, %r726;
	min.s32 	%r728, %r715, %r727;
	ld.shared.u32 	%r729, [%r29+720];
	add.s32 	%r730, %r723, %r729;
	min.s32 	%r731, %r718, %r730;
	ld.shared.u32 	%r732, [%r29+976];
	add.s32 	%r733, %r723, %r732;
	min.s32 	%r734, %r721, %r733;
	ld.shared.u32 	%r735, [%r29+212];
	ld.shared.u32 	%r736, [%r37+13568];
	add.s32 	%r737, %r736, %r735;
	min.s32 	%r738, %r725, %r737;
	ld.shared.u32 	%r739, [%r29+468];
	add.s32 	%r740, %r736, %r739;
	min.s32 	%r741, %r728, %r740;
	ld.shared.u32 	%r742, [%r29+724];
	add.s32 	%r743, %r736, %r742;
	min.s32 	%r744, %r731, %r743;
	ld.shared.u32 	%r745, [%r29+980];
	add.s32 	%r746, %r736, %r745;
	min.s32 	%r747, %r734, %r746;
	ld.shared.u32 	%r748, [%r29+216];
	ld.shared.u32 	%r749, [%r37+13824];
	add.s32 	%r750, %r749, %r748;
	min.s32 	%r751, %r738, %r750;
	ld.shared.u32 	%r752, [%r29+472];
	add.s32 	%r753, %r749, %r752;
	min.s32 	%r754, %r741, %r753;
	ld.shared.u32 	%r755, [%r29+728];
	add.s32 	%r756, %r749, %r755;
	min.s32 	%r757, %r744, %r756;
	ld.shared.u32 	%r758, [%r29+984];
	add.s32 	%r759, %r749, %r758;
	min.s32 	%r760, %r747, %r759;
	ld.shared.u32 	%r761, [%r29+220];
	ld.shared.u32 	%r762, [%r37+14080];
	add.s32 	%r763, %r762, %r761;
	min.s32 	%r764, %r751, %r763;
	ld.shared.u32 	%r765, [%r29+476];
	add.s32 	%r766, %r762, %r765;
	min.s32 	%r767, %r754, %r766;
	ld.shared.u32 	%r768, [%r29+732];
	add.s32 	%r769, %r762, %r768;
	min.s32 	%r770, %r757, %r769;
	ld.shared.u32 	%r771, [%r29+988];
	add.s32 	%r772, %r762, %r771;
	min.s32 	%r773, %r760, %r772;
	ld.shared.u32 	%r774, [%r29+224];
	ld.shared.u32 	%r775, [%r37+14336];
	add.s32 	%r776, %r775, %r774;
	min.s32 	%r777, %r764, %r776;
	ld.shared.u32 	%r778, [%r29+480];
	add.s32 	%r779, %r775, %r778;
	min.s32 	%r780, %r767, %r779;
	ld.shared.u32 	%r781, [%r29+736];
	add.s32 	%r782, %r775, %r781;
	min.s32 	%r783, %r770, %r782;
	ld.shared.u32 	%r784, [%r29+992];
	add.s32 	%r785, %r775, %r784;
	min.s32 	%r786, %r773, %r785;
	ld.shared.u32 	%r787, [%r29+228];
	ld.shared.u32 	%r788, [%r37+14592];
	add.s32 	%r789, %r788, %r787;
	min.s32 	%r790, %r777, %r789;
	ld.shared.u32 	%r791, [%r29+484];
	add.s32 	%r792, %r788, %r791;
	min.s32 	%r793, %r780, %r792;
	ld.shared.u32 	%r794, [%r29+740];
	add.s32 	%r795, %r788, %r794;
	min.s32 	%r796, %r783, %r795;
	ld.shared.u32 	%r797, [%r29+996];
	add.s32 	%r798, %r788, %r797;
	min.s32 	%r799, %r786, %r798;
	ld.shared.u32 	%r800, [%r29+232];
	ld.shared.u32 	%r801, [%r37+14848];
	add.s32 	%r802, %r801, %r800;
	min.s32 	%r803, %r790, %r802;
	ld.shared.u32 	%r804, [%r29+488];
	add.s32 	%r805, %r801, %r804;
	min.s32 	%r806, %r793, %r805;
	ld.shared.u32 	%r807, [%r29+744];
	add.s32 	%r808, %r801, %r807;
	min.s32 	%r809, %r796, %r808;
	ld.shared.u32 	%r810, [%r29+1000];
	add.s32 	%r811, %r801, %r810;
	min.s32 	%r812, %r799, %r811;
	ld.shared.u32 	%r813, [%r29+236];
	ld.shared.u32 	%r814, [%r37+15104];
	add.s32 	%r815, %r814, %r813;
	min.s32 	%r816, %r803, %r815;
	ld.shared.u32 	%r817, [%r29+492];
	add.s32 	%r818, %r814, %r817;
	min.s32 	%r819, %r806, %r818;
	ld.shared.u32 	%r820, [%r29+748];
	add.s32 	%r821, %r814, %r820;
	min.s32 	%r822, %r809, %r821;
	ld.shared.u32 	%r823, [%r29+1004];
	add.s32 	%r824, %r814, %r823;
	min.s32 	%r825, %r812, %r824;
	ld.shared.u32 	%r826, [%r29+240];
	ld.shared.u32 	%r827, [%r37+15360];
	add.s32 	%r828, %r827, %r826;
	min.s32 	%r829, %r816, %r828;
	ld.shared.u32 	%r830, [%r29+496];
	add.s32 	%r831, %r827, %r830;
	min.s32 	%r832, %r819, %r831;
	ld.shared.u32 	%r833, [%r29+752];
	add.s32 	%r834, %r827, %r833;
	min.s32 	%r835, %r822, %r834;
	ld.shared.u32 	%r836, [%r29+1008];
	add.s32 	%r837, %r827, %r836;
	min.s32 	%r838, %r825, %r837;
	ld.shared.u32 	%r839, [%r29+244];
	ld.shared.u32 	%r840, [%r37+15616];
	add.s32 	%r841, %r840, %r839;
	min.s32 	%r842, %r829, %r841;
	ld.shared.u32 	%r843, [%r29+500];
	add.s32 	%r844, %r840, %r843;
	min.s32 	%r845, %r832, %r844;
	ld.shared.u32 	%r846, [%r29+756];
	add.s32 	%r847, %r840, %r846;
	min.s32 	%r848, %r835, %r847;
	ld.shared.u32 	%r849, [%r29+1012];
	add.s32 	%r850, %r840, %r849;
	min.s32 	%r851, %r838, %r850;
	ld.shared.u32 	%r852, [%r29+248];
	ld.shared.u32 	%r853, [%r37+15872];
	add.s32 	%r854, %r853, %r852;
	min.s32 	%r855, %r842, %r854;
	ld.shared.u32 	%r856, [%r29+504];
	add.s32 	%r857, %r853, %r856;
	min.s32 	%r858, %r845, %r857;
	ld.shared.u32 	%r859, [%r29+760];
	add.s32 	%r860, %r853, %r859;
	min.s32 	%r861, %r848, %r860;
	ld.shared.u32 	%r862, [%r29+1016];
	add.s32 	%r863, %r853, %r862;
	min.s32 	%r864, %r851, %r863;
	ld.shared.u32 	%r865, [%r29+252];
	ld.shared.u32 	%r866, [%r37+16128];
	add.s32 	%r867, %r866, %r865;
	min.s32 	%r868, %r855, %r867;
	ld.shared.u32 	%r869, [%r29+508];
	add.s32 	%r870, %r866, %r869;
	min.s32 	%r871, %r858, %r870;
	ld.shared.u32 	%r872, [%r29+764];
	add.s32 	%r873, %r866, %r872;
	min.s32 	%r874, %r861, %r873;
	ld.shared.u32 	%r875, [%r29+1020];
	add.s32 	%r876, %r866, %r875;
	min.s32 	%r877, %r864, %r876;
	st.shared.u32 	[%r22], %r868;
	st.shared.u32 	[%r22+256], %r871;
	st.shared.u32 	[%r22+512], %r874;
	st.shared.u32 	[%r22+768], %r877;
	st.global.u32 	[%rd4], %r868;
	st.global.u32 	[%rd6], %r871;
	st.global.u32 	[%rd7], %r874;
	st.global.u32 	[%rd8], %r877;
$L__BB2_2:
	ret;

}


// ===== COMPILED SASS (sm_100) =====

	.target	sm_100

	.elftype	@"ET_EXEC"


//--------------------- .note.nv.tkinfo           --------------------------
	.section	.note.nv.tkinfo,"",@"SHT_NOTE"
	.sectionflags	@"SHF_NOTE_NV_TKINFO"
	.tkinfo
        /*0018*/ 	.word	0x00000002
        /*0030*/ 	.string	""
        /*0030*/ 	.string	"ptxas"
        /*0030*/ 	.string	"Cuda compilation tools, release 13.0, V13.0.88"
        /*0030*/ 	.string	"Build cuda_13.0.r13.0/compiler.36424714_0"
        /*0030*/ 	.string	"-arch sm_100 -m 64 "



//--------------------- .note.nv.cuinfo           --------------------------
	.section	.note.nv.cuinfo,"",@"SHT_NOTE"
	.sectionflags	@"SHF_NOTE_NV_CUINFO"
        /*0018*/ 	.short	0x0002
        /*001a*/ 	.short	0x0064
        /*001c*/ 	.short	0x0082
	.zero		2


//--------------------- .nv.info                  --------------------------
	.section	.nv.info,"",@"SHT_CUDA_INFO"
	.align	4


	//----- nvinfo : EIATTR_REGCOUNT
	.align		4
        /*0000*/ 	.byte	0x04, 0x2f
        /*0002*/ 	.short	(.L_1 - .L_0)
	.align		4
.L_0:
        /*0004*/ 	.word	index@(_Z6Phase1Piii)
        /*0008*/ 	.word	0x00000018


	//----- nvinfo : EIATTR_FRAME_SIZE
	.align		4
.L_1:
        /*000c*/ 	.byte	0x04, 0x11
        /*000e*/ 	.short	(.L_3 - .L_2)
	.align		4
.L_2:
        /*0010*/ 	.word	index@(_Z6Phase1Piii)
        /*0014*/ 	.word	0x00000000


	//----- nvinfo : EIATTR_REGCOUNT
	.align		4
.L_3:
        /*0018*/ 	.byte	0x04, 0x2f
        /*001a*/ 	.short	(.L_5 - .L_4)
	.align		4
.L_4:
        /*001c*/ 	.word	index@(_Z6Phase2Piii)
        /*0020*/ 	.word	0x00000020


	//----- nvinfo : EIATTR_FRAME_SIZE
	.align		4
.L_5:
        /*0024*/ 	.byte	0x04, 0x11
        /*0026*/ 	.short	(.L_7 - .L_6)
	.align		4
.L_6:
        /*0028*/ 	.word	index@(_Z6Phase2Piii)
        /*002c*/ 	.word	0x00000000


	//----- nvinfo : EIATTR_REGCOUNT
	.align		4
.L_7:
        /*0030*/ 	.byte	0x04, 0x2f
        /*0032*/ 	.short	(.L_9 - .L_8)
	.align		4
.L_8:
        /*0034*/ 	.word	index@(_Z6Phase3Piii)
        /*0038*/ 	.word	0x00000028


	//----- nvinfo : EIATTR_FRAME_SIZE
	.align		4
.L_9:
        /*003c*/ 	.byte	0x04, 0x11
        /*003e*/ 	.short	(.L_11 - .L_10)
	.align		4
.L_10:
        /*0040*/ 	.word	index@(_Z6Phase3Piii)
        /*0044*/ 	.word	0x00000000


	//----- nvinfo : EIATTR_MIN_STACK_SIZE
	.align		4
.L_11:
        /*0048*/ 	.byte	0x04, 0x12
        /*004a*/ 	.short	(.L_13 - .L_12)
	.align		4
.L_12:
        /*004c*/ 	.word	index@(_Z6Phase3Piii)
        /*0050*/ 	.word	0x00000000


	//----- nvinfo : EIATTR_MIN_STACK_SIZE
	.align		4
.L_13:
        /*0054*/ 	.byte	0x04, 0x12
        /*0056*/ 	.short	(.L_15 - .L_14)
	.align		4
.L_14:
        /*0058*/ 	.word	index@(_Z6Phase2Piii)
        /*005c*/ 	.word	0x00000000


	//----- nvinfo : EIATTR_MIN_STACK_SIZE
	.align		4
.L_15:
        /*0060*/ 	.byte	0x04, 0x12
        /*0062*/ 	.short	(.L_17 - .L_16)
	.align		4
.L_16:
        /*0064*/ 	.word	index@(_Z6Phase1Piii)
        /*0068*/ 	.word	0x00000000
.L_17:


//--------------------- .nv.compat                --------------------------
	.section	.nv.compat,"",@"SHT_CUDA_COMPAT_INFO"
	.align	4
        /*0000*/ 	.byte	0x02, 0x09, 0x00, 0x00, 0x02, 0x02, 0x01, 0x00, 0x02, 0x05, 0x05, 0x00, 0x03, 0x07, 0x01, 0x01
        /*0010*/ 	.byte	0x02, 0x03, 0x00, 0x00, 0x02, 0x06, 0x01, 0x00, 0x04, 0x0b, 0x08, 0x00, 0x09, 0x00, 0x00, 0x00
        /*0020*/ 	.byte	0x00, 0x00, 0x00, 0x00


//--------------------- .nv.info._Z6Phase3Piii    --------------------------
	.section	.nv.info._Z6Phase3Piii,"",@"SHT_CUDA_INFO"
	.sectionflags	@""
	.align	4


	//----- nvinfo : EIATTR_CUDA_API_VERSION
	.align		4
        /*0000*/ 	.byte	0x04, 0x37
        /*0002*/ 	.short	(.L_19 - .L_18)
.L_18:
        /*0004*/ 	.word	0x00000082


	//----- nvinfo : EIATTR_KPARAM_INFO
	.align		4
.L_19:
        /*0008*/ 	.byte	0x04, 0x17
        /*000a*/ 	.short	(.L_21 - .L_20)
.L_20:
        /*000c*/ 	.word	0x00000000
        /*0010*/ 	.short	0x0002
        /*0012*/ 	.short	0x000c
        /*0014*/ 	.byte	0x00, 0xf0, 0x11, 0x00


	//----- nvinfo : EIATTR_KPARAM_INFO
	.align		4
.L_21:
        /*0018*/ 	.byte	0x04, 0x17
        /*001a*/ 	.short	(.L_23 - .L_22)
.L_22:
        /*001c*/ 	.word	0x00000000
        /*0020*/ 	.short	0x0001
        /*0022*/ 	.short	0x0008
        /*0024*/ 	.byte	0x00, 0xf0, 0x11, 0x00


	//----- nvinfo : EIATTR_KPARAM_INFO
	.align		4
.L_23:
        /*0028*/ 	.byte	0x04, 0x17
        /*002a*/ 	.short	(.L_25 - .L_24)
.L_24:
        /*002c*/ 	.word	0x00000000
        /*0030*/ 	.short	0x0000
        /*0032*/ 	.short	0x0000
        /*0034*/ 	.byte	0x00, 0xf5, 0x21, 0x00


	//----- nvinfo : EIATTR_SPARSE_MMA_MASK
	.align		4
.L_25:
        /*0038*/ 	.byte	0x03, 0x50
        /*003a*/ 	.short	0x0000


	//----- nvinfo : EIATTR_MAXREG_COUNT
	.align		4
        /*003c*/ 	.byte	0x03, 0x1b
        /*003e*/ 	.short	0x00ff


	//----- nvinfo : EIATTR_NUM_BARRIERS
	.align		4
        /*0040*/ 	.byte	0x02, 0x4c
        /*0042*/ 	.byte	0x01
	.zero		1


	//----- nvinfo : EIATTR_MERCURY_ISA_VERSION
	.align		4
        /*0044*/ 	.byte	0x03, 0x5f
        /*0046*/ 	.short	0x0101


	//----- nvinfo : EIATTR_VRC_CTA_INIT_COUNT
	.align		4
        /*0048*/ 	.byte	0x02, 0x4a
	.zero		1
	.zero		1


	//----- nvinfo : EIATTR_EXIT_INSTR_OFFSETS
	.align		4
        /*004c*/ 	.byte	0x04, 0x1c
        /*004e*/ 	.short	(.L_27 - .L_26)


	//   ....[0]....
.L_26:
        /*0050*/ 	.word	0x00000060


	//   ....[1]....
        /*0054*/ 	.word	0x00001d20


	//----- nvinfo : EIATTR_CBANK_PARAM_SIZE
	.align		4
.L_27:
        /*0058*/ 	.byte	0x03, 0x19
        /*005a*/ 	.short	0x0010


	//----- nvinfo : EIATTR_PARAM_CBANK
	.align		4
        /*005c*/ 	.byte	0x04, 0x0a
        /*005e*/ 	.short	(.L_29 - .L_28)
	.align		4
.L_28:
        /*0060*/ 	.word	index@(.nv.constant0._Z6Phase3Piii)
        /*0064*/ 	.short	0x0380
        /*0066*/ 	.short	0x0010


	//----- nvinfo : EIATTR_SW_WAR
	.align		4
.L_29:
        /*0068*/ 	.byte	0x04, 0x36
        /*006a*/ 	.short	(.L_31 - .L_30)
.L_30:
        /*006c*/ 	.word	0x00000008
.L_31:


//--------------------- .nv.info._Z6Phase2Piii    --------------------------
	.section	.nv.info._Z6Phase2Piii,"",@"SHT_CUDA_INFO"
	.sectionflags	@""
	.align	4


	//----- nvinfo : EIATTR_CUDA_API_VERSION
	.align		4
        /*0000*/ 	.byte	0x04, 0x37
        /*0002*/ 	.short	(.L_33 - .L_32)
.L_32:
        /*0004*/ 	.word	0x00000082


	//----- nvinfo : EIATTR_KPARAM_INFO
	.align		4
.L_33:
        /*0008*/ 	.byte	0x04, 0x17
        /*000a*/ 	.short	(.L_35 - .L_34)
.L_34:
        /*000c*/ 	.word	0x00000000
        /*0010*/ 	.short	0x0002
        /*0012*/ 	.short	0x000c
        /*0014*/ 	.byte	0x00, 0xf0, 0x11, 0x00


	//----- nvinfo : EIATTR_KPARAM_INFO
	.align		4
.L_35:
        /*0018*/ 	.byte	0x04, 0x17
        /*001a*/ 	.short	(.L_37 - .L_36)
.L_36:
        /*001c*/ 	.word	0x00000000
        /*0020*/ 	.short	0x0001
        /*0022*/ 	.short	0x0008
        /*0024*/ 	.byte	0x00, 0xf0, 0x11, 0x00


	//----- nvinfo : EIATTR_KPARAM_INFO
	.align		4
.L_37:
        /*0028*/ 	.byte	0x04, 0x17
        /*002a*/ 	.short	(.L_39 - .L_38)
.L_38:
        /*002c*/ 	.word	0x00000000
        /*0030*/ 	.short	0x0000
        /*0032*/ 	.short	0x0000
        /*0034*/ 	.byte	0x00, 0xf5, 0x21, 0x00


	//----- nvinfo : EIATTR_SPARSE_MMA_MASK
	.align		4
.L_39:
        /*0038*/ 	.byte	0x03, 0x50
        /*003a*/ 	.short	0x0000


	//----- nvinfo : EIATTR_MAXREG_COUNT
	.align		4
        /*003c*/ 	.byte	0x03, 0x1b
        /*003e*/ 	.short	0x00ff


	//----- nvinfo : EIATTR_NUM_BARRIERS
	.align		4
        /*0040*/ 	.byte	0x02, 0x4c
        /*0042*/ 	.byte	0x01
	.zero		1


	//----- nvinfo : EIATTR_MERCURY_ISA_VERSION
	.align		4
        /*0044*/ 	.byte	0x03, 0x5f
        /*0046*/ 	.short	0x0101


	//----- nvinfo : EIATTR_VRC_CTA_INIT_COUNT
	.align		4
        /*0048*/ 	.byte	0x02, 0x4a
	.zero		1
	.zero		1


	//----- nvinfo : EIATTR_EXIT_INSTR_OFFSETS
	.align		4
        /*004c*/ 	.byte	0x04, 0x1c
        /*004e*/ 	.short	(.L_41 - .L_40)


	//   ....[0]....
.L_40:
        /*0050*/ 	.word	0x00000040


	//   ....[1]....
        /*0054*/ 	.word	0x00009460


	//----- nvinfo : EIATTR_CBANK_PARAM_SIZE
	.align		4
.L_41:
        /*0058*/ 	.byte	0x03, 0x19
        /*005a*/ 	.short	0x0010


	//----- nvinfo : EIATTR_PARAM_CBANK
	.align		4
        /*005c*/ 	.byte	0x04, 0x0a
        /*005e*/ 	.short	(.L_43 - .L_42)
	.align		4
.L_42:
        /*0060*/ 	.word	index@(.nv.constant0._Z6Phase2Piii)
        /*0064*/ 	.short	0x0380
        /*0066*/ 	.short	0x0010


	//----- nvinfo : EIATTR_SW_WAR
	.align		4
.L_43:
        /*0068*/ 	.byte	0x04, 0x36
        /*006a*/ 	.short	(.L_45 - .L_44)
.L_44:
        /*006c*/ 	.word	0x00000008
.L_45:


//--------------------- .nv.info._Z6Phase1Piii    --------------------------
	.section	.nv.info._Z6Phase1Piii,"",@"SHT_CUDA_INFO"
	.sectionflags	@""
	.align	4


	//----- nvinfo : EIATTR_CUDA_API_VERSION
	.align		4
        /*0000*/ 	.byte	0x04, 0x37
        /*0002*/ 	.short	(.L_47 - .L_46)
.L_46:
        /*0004*/ 	.word	0x00000082


	//----- nvinfo : EIATTR_KPARAM_INFO
	.align		4
.L_47:
        /*0008*/ 	.byte	0x04, 0x17
        /*000a*/ 	.short	(.L_49 - .L_48)
.L_48:
        /*000c*/ 	.word	0x00000000
        /*0010*/ 	.short	0x0002
        /*0012*/ 	.short	0x000c
        /*0014*/ 	.byte	0x00, 0xf0, 0x11, 0x00


	//----- nvinfo : EIATTR_KPARAM_INFO
	.align		4
.L_49:
        /*0018*/ 	.byte	0x04, 0x17
        /*001a*/ 	.short	(.L_51 - .L_50)
.L_50:
        /*001c*/ 	.word	0x00000000
        /*0020*/ 	.short	0x0001
        /*0022*/ 	.short	0x0008
        /*0024*/ 	.byte	0x00, 0xf0, 0x11, 0x00


	//----- nvinfo : EIATTR_KPARAM_INFO
	.align		4
.L_51:
        /*0028*/ 	.byte	0x04, 0x17
        /*002a*/ 	.short	(.L_53 - .L_52)
.L_52:
        /*002c*/ 	.word	0x00000000
        /*0030*/ 	.short	0x0000
        /*0032*/ 	.short	0x0000
        /*0034*/ 	.byte	0x00, 0xf5, 0x21, 0x00


	//----- nvinfo : EIATTR_SPARSE_MMA_MASK
	.align		4
.L_53:
        /*0038*/ 	.byte	0x03, 0x50
        /*003a*/ 	.short	0x0000


	//----- nvinfo : EIATTR_MAXREG_COUNT
	.align		4
        /*003c*/ 	.byte	0x03, 0x1b
        /*003e*/ 	.short	0x00ff


	//----- nvinfo : EIATTR_NUM_BARRIERS
	.align		4
        /*0040*/ 	.byte	0x02, 0x4c
        /*0042*/ 	.byte	0x01
	.zero		1


	//----- nvinfo : EIATTR_MERCURY_ISA_VERSION
	.align		4
        /*0044*/ 	.byte	0x03, 0x5f
        /*0046*/ 	.short	0x0101


	//----- nvinfo : EIATTR_VRC_CTA_INIT_COUNT
	.align		4
        /*0048*/ 	.byte	0x02, 0x4a
	.zero		1
	.zero		1


	//----- nvinfo : EIATTR_EXIT_INSTR_OFFSETS
	.align		4
        /*004c*/ 	.byte	0x04, 0x1c
        /*004e*/ 	.short	(.L_55 - .L_54)


	//   ....[0]....
.L_54:
        /*0050*/ 	.word	0x00004d50


	//----- nvinfo : EIATTR_CBANK_PARAM_SIZE
	.align		4
.L_55:
        /*0054*/ 	.byte	0x03, 0x19
        /*0056*/ 	.short	0x0010


	//----- nvinfo : EIATTR_PARAM_CBANK
	.align		4
        /*0058*/ 	.byte	0x04, 0x0a
        /*005a*/ 	.short	(.L_57 - .L_56)
	.align		4
.L_56:
        /*005c*/ 	.word	index@(.nv.constant0._Z6Phase1Piii)
        /*0060*/ 	.short	0x0380
        /*0062*/ 	.short	0x0010


	//----- nvinfo : EIATTR_SW_WAR
	.align		4
.L_57:
        /*0064*/ 	.byte	0x04, 0x36
        /*0066*/ 	.short	(.L_59 - .L_58)
.L_58:
        /*0068*/ 	.word	0x00000008
.L_59:


//--------------------- .nv.callgraph             --------------------------
	.section	.nv.callgraph,"",@"SHT_CUDA_CALLGRAPH"
	.align	4
	.sectionentsize	8
	.align		4
        /*0000*/ 	.word	0x00000000
	.align		4
        /*0004*/ 	.word	0xffffffff
	.align		4
        /*0008*/ 	.word	0x00000000
	.align		4
        /*000c*/ 	.word	0xfffffffe
	.align		4
        /*0010*/ 	.word	0x00000000
	.align		4
        /*0014*/ 	.word	0xfffffffd
	.align		4
        /*0018*/ 	.word	0x00000000
	.align		4
        /*001c*/ 	.word	0xfffffffc


//--------------------- .text._Z6Phase3Piii       --------------------------
	.section	.text._Z6Phase3Piii,"ax",@progbits
	.align	128
        .global         _Z6Phase3Piii
        .type           _Z6Phase3Piii,@function
        .size           _Z6Phase3Piii,(.L_x_3 - _Z6Phase3Piii)
        .other          _Z6Phase3Piii,@"STO_CUDA_ENTRY STV_DEFAULT"
_Z6Phase3Piii:
.text._Z6Phase3Piii:
[----:B------:R-:W-:Y:S01]  /*0000*/  LDC R1, c[0x0][0x37c] ;  /* 0x0000df00ff017b82 */ /* 0x000fe20000000800 */
[----:B------:R-:W0:Y:S07]  /*0010*/  S2R R3, SR_CTAID.Y ;  /* 0x0000000000037919 */ /* 0x000e2e0000002600 */
[----:B------:R-:W0:Y:S01]  /*0020*/  LDC R5, c[0x0][0x388] ;  /* 0x0000e200ff057b82 */ /* 0x000e220000000800 */
[----:B------:R-:W1:Y:S01]  /*0030*/  S2R R4, SR_CTAID.X ;  /* 0x0000000000047919 */ /* 0x000e620000002500 */
[----:B0-----:R-:W-:-:S04]  /*0040*/  ISETP.NE.AND P0, PT, R3, R5, PT ;  /* 0x000000050300720c */ /* 0x001fc80003f05270 */
[----:B-1----:R-:W-:-:S13]  /*0050*/  ISETP.EQ.OR P0, PT, R4, R5, !P0 ;  /* 0x000000050400720c */ /* 0x002fda0004702670 */
[----:B------:R-:W-:Y:S05]  /*0060*/  @P0 EXIT ;  /* 0x000000000000094d */ /* 0x000fea0003800000 */
[----:B------:R-:W0:Y:S01]  /*0070*/  S2R R14, SR_TID.Y ;  /* 0x00000000000e7919 */ /* 0x000e220000002200 */
[----:B------:R-:W1:Y:S01]  /*0080*/  LDC R19, c[0x0][0x38c] ;  /* 0x0000e300ff137b82 */ /* 0x000e620000000800 */
[----:B------:R-:W2:Y:S01]  /*0090*/  LDCU.64 UR8, c[0x0][0x358] ;  /* 0x00006b00ff0877ac */ /* 0x000ea20008000a00 */
[----:B------:R-:W3:Y:S06]  /*00a0*/  S2R R15, SR_TID.X ;  /* 0x00000000000f7919 */ /* 0x000eec0000002100 */
[----:B------:R-:W4:Y:S01]  /*00b0*/  LDC.64 R8, c[0x0][0x380] ;  /* 0x0000e000ff087b82 */ /* 0x000f220000000a00 */
[----:B0-----:R-:W-:-:S02]  /*00c0*/  IMAD.SHL.U32 R0, R14, 0x4, RZ ;  /* 0x000000040e007824 */ /* 0x001fc400078e00ff */
[--C-:B---3--:R-:W-:Y:S02]  /*00d0*/  IMAD R4, R4, 0x40, R15.reuse ;  /* 0x0000004004047824 */ /* 0x108fe400078e020f */
[--C-:B------:R-:W-:Y:S02]  /*00e0*/  IMAD R3, R3, 0x40, R0.reuse ;  /* 0x0000004003037824 */ /* 0x100fe400078e0200 */
[C---:B------:R-:W-:Y:S02]  /*00f0*/  IMAD R2, R5.reuse, 0x40, R15 ;  /* 0x0000004005027824 */ /* 0x040fe400078e020f */
[----:B------:R-:W-:Y:S02]  /*0100*/  IMAD R0, R5, 0x40, R0 ;  /* 0x0000004005007824 */ /* 0x000fe400078e0200 */
[CC--:B-1----:R-:W-:Y:S02]  /*0110*/  IMAD R31, R3.reuse, R19.reuse, R4 ;  /* 0x00000013031f7224 */ /* 0x0c2fe400078e0204 */
[----:B------:R-:W-:-:S02]  /*0120*/  IMAD R17, R3, R19, R2 ;  /* 0x0000001303117224 */ /* 0x000fc400078e0202 */
[----:B------:R-:W-:Y:S02]  /*0130*/  IMAD R3, R0, R19, R4 ;  /* 0x0000001300037224 */ /* 0x000fe400078e0204 */
[----:B----4-:R-:W-:-:S04]  /*0140*/  IMAD.WIDE R30, R31, 0x4, R8 ;  /* 0x000000041f1e7825 */ /* 0x010fc800078e0208 */
[--C-:B------:R-:W-:Y:S01]  /*0150*/  IMAD.WIDE R16, R17, 0x4, R8.reuse ;  /* 0x0000000411107825 */ /* 0x100fe200078e0208 */
[----:B--2---:R-:W2:Y:S03]  /*0160*/  LDG.E R35, desc[UR8][R30.64] ;  /* 0x000000081e237981 */ /* 0x004ea6000c1e1900 */
[----:B------:R-:W-:-:S04]  /*0170*/  IMAD.WIDE R8, R3, 0x4, R8 ;  /* 0x0000000403087825 */ /* 0x000fc800078e0208 */
[C---:B------:R-:W-:Y:S01]  /*0180*/  IMAD.WIDE R28, R19.reuse, 0x4, R30 ;  /* 0x00000004131c7825 */ /* 0x040fe200078e021e */
[----:B------:R-:W3:Y:S03]  /*0190*/  LDG.E R32, desc[UR8][R8.64] ;  /* 0x0000000808207981 */ /* 0x000ee6000c1e1900 */
[C---:B------:R-:W-:Y:S01]  /*01a0*/  IMAD.WIDE R12, R19.reuse, 0x4, R16 ;  /* 0x00000004130c7825 */ /* 0x040fe200078e0210 */
[----:B------:R-:W4:Y:S03]  /*01b0*/  LDG.E R23, desc[UR8][R28.64] ;  /* 0x000000081c177981 */ /* 0x000f26000c1e1900 */
[C---:B------:R-:W-:Y:S01]  /*01c0*/  IMAD.WIDE R6, R19.reuse, 0x4, R8 ;  /* 0x0000000413067825 */ /* 0x040fe200078e0208 */
[----:B------:R-:W5:Y:S03]  /*01d0*/  LDG.E R16, desc[UR8][R16.64] ;  /* 0x0000000810107981 */ /* 0x000f66000c1e1900 */
[----:B------:R-:W-:-:S04]  /*01e0*/  IMAD.WIDE R26, R19, 0x4, R28 ;  /* 0x00000004131a7825 */ /* 0x000fc800078e021c */
[C---:B------:R-:W-:Y:S01]  /*01f0*/  IMAD.WIDE R10, R19.reuse, 0x4, R12 ;  /* 0x00000004130a7825 */ /* 0x040fe200078e020c */
[----:B------:R-:W3:Y:S03]  /*0200*/  LDG.E R21, desc[UR8][R26.64] ;  /* 0x000000081a157981 */ /* 0x000ee6000c1e1900 */
[C---:B------:R-:W-:Y:S01]  /*0210*/  IMAD.WIDE R4, R19.reuse, 0x4, R6 ;  /* 0x0000000413047825 */ /* 0x040fe200078e0206 */
[----:B------:R-:W5:Y:S03]  /*0220*/  LDG.E R12, desc[UR8][R12.64] ;  /* 0x000000080c0c7981 */ /* 0x000f66000c1e1900 */
[C---:B------:R-:W-:Y:S01]  /*0230*/  IMAD.WIDE R24, R19.reuse, 0x4, R26 ;  /* 0x0000000413187825 */ /* 0x040fe200078e021a */
[----:B------:R-:W5:Y:S03]  /*0240*/  LDG.E R20, desc[UR8][R10.64] ;  /* 0x000000080a147981 */ /* 0x000f66000c1e1900 */
[C---:B------:R-:W-:Y:S01]  /*0250*/  IMAD.WIDE R2, R19.reuse, 0x4, R10 ;  /* 0x0000000413027825 */ /* 0x040fe200078e020a */
[----:B------:R-:W5:Y:S03]  /*0260*/  LDG.E R33, desc[UR8][R24.64] ;  /* 0x0000000818217981 */ /* 0x000f66000c1e1900 */
[----:B------:R-:W-:Y:S01]  /*0270*/  IMAD.WIDE R18, R19, 0x4, R4 ;  /* 0x0000000413127825 */ /* 0x000fe200078e0204 */
[----:B------:R0:W5:Y:S04]  /*0280*/  LDG.E R22, desc[UR8][R2.64] ;  /* 0x0000000802167981 */ /* 0x000168000c1e1900 */
[----:B------:R-:W5:Y:S04]  /*0290*/  LDG.E R6, desc[UR8][R6.64] ;  /* 0x0000000806067981 */ /* 0x000f68000c1e1900 */
[----:B------:R1:W5:Y:S04]  /*02a0*/  LDG.E R4, desc[UR8][R4.64] ;  /* 0x0000000804047981 */ /* 0x000368000c1e1900 */
[----:B------:R-:W5:Y:S01]  /*02b0*/  LDG.E R36, desc[UR8][R18.64] ;  /* 0x0000000812247981 */ /* 0x000f62000c1e1900 */
[----:B------:R-:W0:Y:S01]  /*02c0*/  S2UR UR6, SR_CgaCtaId ;  /* 0x00000000000679c3 */ /* 0x000e220000008800 */
[----:B------:R-:W-:-:S02]  /*02d0*/  UMOV UR4, 0x400 ;  /* 0x0000040000047882 */ /* 0x000fc40000000000 */
[----:B------:R-:W-:Y:S02]  /*02e0*/  UIADD3 UR5, UPT, UPT, UR4, 0x4000, URZ ;  /* 0x0000400004057890 */ /* 0x000fe4000fffe0ff */
[----:B0-----:R-:W-:Y:S02]  /*02f0*/  ULEA UR7, UR6, UR4, 0x18 ;  /* 0x0000000406077291 */ /* 0x001fe4000f8ec0ff */
[----:B------:R-:W-:Y:S02]  /*0300*/  UIADD3 UR4, UPT, UPT, UR4, 0x8000, URZ ;  /* 0x0000800004047890 */ /* 0x000fe4000fffe0ff */
[----:B------:R-:W-:Y:S02]  /*0310*/  ULEA UR5, UR6, UR5, 0x18 ;  /* 0x0000000506057291 */ /* 0x000fe4000f8ec0ff */
[----:B------:R-:W-:Y:S01]  /*0320*/  LEA R0, R14, UR7, 0xa ;  /* 0x000000070e007c11 */ /* 0x000fe2000f8e50ff */
[----:B------:R-:W-:-:S04]  /*0330*/  ULEA UR4, UR6, UR4, 0x18 ;  /* 0x0000000406047291 */ /* 0x000fc8000f8ec0ff */
[C---:B------:R-:W-:Y:S01]  /*0340*/  IMAD R2, R15.reuse, 0x4, R0 ;  /* 0x000000040f027824 */ /* 0x040fe200078e0200 */
[----:B------:R-:W-:Y:S02]  /*0350*/  LEA R0, R14, UR5, 0xa ;  /* 0x000000050e007c11 */ /* 0x000fe4000f8e50ff */
[----:B------:R-:W-:-:S03]  /*0360*/  LEA R3, R15, UR4, 0x2 ;  /* 0x000000040f037c11 */ /* 0x000fc6000f8e10ff */
[----:B-1----:R-:W-:Y:S02]  /*0370*/  IMAD R5, R15, 0x4, R0 ;  /* 0x000000040f057824 */ /* 0x002fe400078e0200 */
[----:B------:R-:W-:Y:S01]  /*0380*/  IMAD R37, R14, 0x400, R3 ;  /* 0x000004000e257824 */ /* 0x000fe200078e0203 */
[----:B--2---:R-:W-:Y:S04]  /*0390*/  STS [R2], R35 ;  /* 0x0000002302007388 */ /* 0x004fe80000000800 */
[----:B----4-:R-:W-:Y:S04]  /*03a0*/  STS [R2+0x100], R23 ;  /* 0x0001001702007388 */ /* 0x010fe80000000800 */
[----:B---3--:R-:W-:Y:S04]  /*03b0*/  STS [R2+0x200], R21 ;  /* 0x0002001502007388 */ /* 0x008fe80000000800 */
[----:B-----5:R-:W-:Y:S04]  /*03c0*/  STS [R2+0x300], R33 ;  /* 0x0003002102007388 */ /* 0x020fe80000000800 */
[----:B------:R-:W-:Y:S04]  /*03d0*/  STS [R5], R16 ;  /* 0x0000001005007388 */ /* 0x000fe80000000800 */
[----:B------:R-:W-:Y:S04]  /*03e0*/  STS [R5+0x100], R12 ;  /* 0x0001000c05007388 */ /* 0x000fe80000000800 */
[----:B------:R-:W-:Y:S04]  /*03f0*/  STS [R5+0x200], R20 ;  /* 0x0002001405007388 */ /* 0x000fe80000000800 */
[----:B------:R-:W-:Y:S04]  /*0400*/  STS [R5+0x300], R22 ;  /* 0x0003001605007388 */ /* 0x000fe80000000800 */
[----:B------:R-:W-:Y:S04]  /*0410*/  STS [R37], R32 ;  /* 0x0000002025007388 */ /* 0x000fe80000000800 */
[----:B------:R-:W-:Y:S04]  /*0420*/  STS [R37+0x100], R6 ;  /* 0x0001000625007388 */ /* 0x000fe80000000800 */
[----:B------:R-:W-:Y:S04]  /*0430*/  STS [R37+0x200], R4 ;  /* 0x0002000425007388 */ /* 0x000fe80000000800 */
[----:B------:R-:W-:Y:S01]  /*0440*/  STS [R37+0x300], R36 ;  /* 0x0003002425007388 */ /* 0x000fe20000000800 */
[----:B------:R-:W-:Y:S06]  /*0450*/  BAR.SYNC.DEFER_BLOCKING 0x0 ;  /* 0x0000000000007b1d */ /* 0x000fec0000010000 */
[----:B------:R-:W-:Y:S04]  /*0460*/  LDS R6, [R2] ;  /* 0x0000000002067984 */ /* 0x000fe80000000800 */
[----:B------:R-:W-:Y:S04]  /*0470*/  LDS R35, [R3] ;  /* 0x0000000003237984 */ /* 0x000fe80000000800 */
[----:B------:R-:W-:Y:S04]  /*0480*/  LDS R4, [R2+0x100] ;  /* 0x0001000002047984 */ /* 0x000fe80000000800 */
[----:B------:R-:W0:Y:S04]  /*0490*/  LDS.128 R8, [R0] ;  /* 0x0000000000087984 */ /* 0x000e280000000c00 */
[----:B------:R-:W1:Y:S04]  /*04a0*/  LDS.128 R12, [R0+0x100] ;  /* 0x00010000000c7984 */ /* 0x000e680000000c00 */
[----:B------:R-:W-:Y:S04]  /*04b0*/  LDS R5, [R2+0x200] ;  /* 0x0002000002057984 */ /* 0x000fe80000000800 */
[----:B------:R-:W-:Y:S04]  /*04c0*/  LDS R7, [R2+0x300] ;  /* 0x0003000002077984 */ /* 0x000fe80000000800 */
[----:B------:R-:W2:Y:S04]  /*04d0*/  LDS.128 R16, [R0+0x200] ;  /* 0x0002000000107984 */ /* 0x000ea80000000c00 */
[----:B------:R-:W3:Y:S04]  /*04e0*/  LDS.128 R20, [R0+0x300] ;  /* 0x0003000000147984 */ /* 0x000ee80000000c00 */
[----:B------:R-:W4:Y:S04]  /*04f0*/  LDS R34, [R3+0x100] ;  /* 0x0001000003227984 */ /* 0x000f280000000800 */
[----:B------:R-:W5:Y:S04]  /*0500*/  LDS R33, [R3+0x200] ;  /* 0x0002000003217984 */ /* 0x000f680000000800 */
[----:B------:R-:W5:Y:S04]  /*0510*/  LDS R32, [R3+0x300] ;  /* 0x0003000003207984 */ /* 0x000f680000000800 */
[----:B------:R-:W-:Y:S01]  /*0520*/  LDS R37, [R3+0x3e00] ;  /* 0x003e000003257984 */ /* 0x000fe20000000800 */
[----:B0-----:R-:W-:-:S02]  /*0530*/  VIADDMNMX R6, R35, R8, R6, PT ;  /* 0x0000000823067246 */ /* 0x001fc40003800106 */
[C---:B-1----:R-:W-:Y:S02]  /*0540*/  VIADDMNMX R4, R35.reuse, R12, R4, PT ;  /* 0x0000000c23047246 */ /* 0x042fe40003800104 */
[C---:B--2---:R-:W-:Y:S02]  /*0550*/  VIADDMNMX R16, R35.reuse, R16, R5, PT ;  /* 0x0000001023107246 */ /* 0x044fe40003800105 */
[----:B---3--:R-:W-:Y:S02]  /*0560*/  VIADDMNMX R20, R35, R20, R7, PT ;  /* 0x0000001423147246 */ /* 0x008fe40003800107 */
[----:B------:R-:W-:Y:S01]  /*0570*/  LDS R35, [R3+0x600] ;  /* 0x0006000003237984 */ /* 0x000fe20000000800 */
[C---:B----4-:R-:W-:Y:S02]  /*0580*/  VIADDMNMX R9, R34.reuse, R9, R6, PT ;  /* 0x0000000922097246 */ /* 0x050fe40003800106 */
[C---:B------:R-:W-:Y:S02]  /*0590*/  VIADDMNMX R8, R34.reuse, R13, R4, PT ;  /* 0x0000000d22087246 */ /* 0x040fe40003800104 */
[C---:B------:R-:W-:Y:S01]  /*05a0*/  VIADDMNMX R16, R34.reuse, R17, R16, PT ;  /* 0x0000001122107246 */ /* 0x040fe20003800110 */
[----:B------:R-:W-:Y:S01]  /*05b0*/  LDS R13, [R3+0x400] ;  /* 0x00040000030d7984 */ /* 0x000fe20000000800 */
[----:B------:R-:W-:-:S02]  /*05c0*/  VIADDMNMX R20, R34, R21, R20, PT ;  /* 0x0000001522147246 */ /* 0x000fc40003800114 */
[C---:B-----5:R-:W-:Y:S01]  /*05d0*/  VIADDMNMX R9, R33.reuse, R10, R9, PT ;  /* 0x0000000a21097246 */ /* 0x060fe20003800109 */
[----:B------:R-:W0:Y:S01]  /*05e0*/  LDS.128 R4, [R0+0x10] ;  /* 0x0000100000047984 */ /* 0x000e220000000c00 */
[C---:B------:R-:W-:Y:S02]  /*05f0*/  VIADDMNMX R8, R33.reuse, R14, R8, PT ;  /* 0x0000000e21087246 */ /* 0x040fe40003800108 */
[C---:B------:R-:W-:Y:S01]  /*0600*/  VIADDMNMX R12, R33.reuse, R18, R16, PT ;  /* 0x00000012210c7246 */ /* 0x040fe20003800110 */
[----:B------:R-:W-:Y:S01]  /*0610*/  LDS R34, [R3+0x500] ;  /* 0x0005000003227984 */ /* 0x000fe20000000800 */
[----:B------:R-:W-:Y:S02]  /*0620*/  VIADDMNMX R14, R33, R22, R20, PT ;  /* 0x00000016210e7246 */ /* 0x000fe40003800114 */
[C---:B------:R-:W-:Y:S02]  /*0630*/  VIADDMNMX R33, R32.reuse, R11, R9, PT ;  /* 0x0000000b20217246 */ /* 0x040fe40003800109 */
[----:B------:R-:W-:-:S02]  /*0640*/  VIADDMNMX R15, R32, R15, R8, PT ;  /* 0x0000000f200f7246 */ /* 0x000fc40003800108 */
[C---:B------:R-:W-:Y:S01]  /*0650*/  VIADDMNMX R12, R32.reuse, R19, R12, PT ;  /* 0x00000013200c7246 */ /* 0x040fe2000380010c */
[----:B------:R-:W1:Y:S01]  /*0660*/  LDS.128 R8, [R0+0x110] ;  /* 0x0001100000087984 */ /* 0x000e620000000c00 */
[----:B------:R-:W-:-:S03]  /*0670*/  VIADDMNMX R14, R32, R23, R14, PT ;  /* 0x00000017200e7246 */ /* 0x000fc6000380010e */
[----:B------:R-:W2:Y:S04]  /*0680*/  LDS.128 R16, [R0+0x210] ;  /* 0x0002100000107984 */ /* 0x000ea80000000c00 */
[----:B------:R-:W3:Y:S04]  /*0690*/  LDS.128 R20, [R0+0x310] ;  /* 0x0003100000147984 */ /* 0x000ee80000000c00 */
[----:B------:R-:W4:Y:S01]  /*06a0*/  LDS R32, [R3+0x700] ;  /* 0x0007000003207984 */ /* 0x000f220000000800 */
[----:B0-----:R-:W-:-:S03]  /*06b0*/  VIADDMNMX R4, R13, R4, R33, PT ;  /* 0x000000040d047246 */ /* 0x001fc60003800121 */
[----:B------:R-:W-:Y:S01]  /*06c0*/  LDS R33, [R3+0x800] ;  /* 0x0008000003217984 */ /* 0x000fe20000000800 */
[C---:B-1----:R-:W-:Y:S02]  /*06d0*/  VIADDMNMX R8, R13.reuse, R8, R15, PT ;  /* 0x000000080d087246 */ /* 0x042fe4000380010f */
[C---:B--2---:R-:W-:Y:S02]  /*06e0*/  VIADDMNMX R16, R13.reuse, R16, R12, PT ;  /* 0x000000100d107246 */ /* 0x044fe4000380010c */
[----:B---3--:R-:W-:Y:S02]  /*06f0*/  VIADDMNMX R20, R13, R20, R14, PT ;  /* 0x000000140d147246 */ /* 0x008fe4000380010e */
[----:B------:R-:W0:Y:S01]  /*0700*/  LDS.128 R12, [R0+0x20] ;  /* 0x00002000000c7984 */ /* 0x000e220000000c00 */
[C---:B------:R-:W-:Y:S02]  /*0710*/  VIADDMNMX R5, R34.reuse, R5, R4, PT ;  /* 0x0000000522057246 */ /* 0x040fe40003800104 */
[----:B------:R-:W-:-:S02]  /*0720*/  VIADDMNMX R8, R34, R9, R8, PT ;  /* 0x0000000922087246 */ /* 0x000fc40003800108 */
[C---:B------:R-:W-:Y:S02]  /*0730*/  VIADDMNMX R5, R35.reuse, R6, R5, PT ;  /* 0x0000000623057246 */ /* 0x040fe40003800105 */
[C---:B------:R-:W-:Y:S02]  /*0740*/  VIADDMNMX R16, R34.reuse, R17, R16, PT ;  /* 0x0000001122107246 */ /* 0x040fe40003800110 */
[----:B------:R-:W-:Y:S02]  /*0750*/  VIADDMNMX R20, R34, R21, R20, PT ;  /* 0x0000001522147246 */ /* 0x000fe40003800114 */
[C---:B------:R-:W-:Y:S01]  /*0760*/  VIADDMNMX R8, R35.reuse, R10, R8, PT ;  /* 0x0000000a23087246 */ /* 0x040fe20003800108 */
[----:B------:R-:W-:Y:S01]  /*0770*/  LDS R34, [R3+0x900] ;  /* 0x0009000003227984 */ /* 0x000fe20000000800 */
[----:B------:R-:W-:Y:S02]  /*0780*/  VIADDMNMX R16, R35, R18, R16, PT ;  /* 0x0000001223107246 */ /* 0x000fe40003800110 */
[----:B----4-:R-:W-:-:S02]  /*0790*/  VIADDMNMX R9, R32, R7, R5, PT ;  /* 0x0000000720097246 */ /* 0x010fc40003800105 */
[----:B------:R-:W-:Y:S01]  /*07a0*/  VIADDMNMX R20, R35, R22, R20, PT ;  /* 0x0000001623147246 */ /* 0x000fe20003800114 */
[----:B------:R-:W1:Y:S01]  /*07b0*/  LDS.128 R4, [R0+0x120] ;  /* 0x0001200000047984 */ /* 0x000e620000000c00 */
[C---:B------:R-:W-:Y:S02]  /*07c0*/  VIADDMNMX R11, R32.reuse, R11, R8, PT ;  /* 0x0000000b200b7246 */ /* 0x040fe40003800108 */
[C---:B------:R-:W-:Y:S01]  /*07d0*/  VIADDMNMX R8, R32.reuse, R19, R16, PT ;  /* 0x0000001320087246 */ /* 0x040fe20003800110 */
[----:B------:R-:W-:Y:S01]  /*07e0*/  LDS R35, [R3+0xa00] ;  /* 0x000a000003237984 */ /* 0x000fe20000000800 */
[----:B------:R-:W-:-:S03]  /*07f0*/  VIADDMNMX R32, R32, R23, R20, PT ;  /* 0x0000001720207246 */ /* 0x000fc60003800114 */
[----:B------:R-:W2:Y:S04]  /*0800*/  LDS.128 R16, [R0+0x220] ;  /* 0x0002200000107984 */ /* 0x000ea80000000c00 */
[----:B------:R-:W3:Y:S01]  /*0810*/  LDS.128 R20, [R0+0x320] ;  /* 0x0003200000147984 */ /* 0x000ee20000000c00 */
[----:B0-----:R-:W-:-:S03]  /*0820*/  VIADDMNMX R9, R33, R12, R9, PT ;  /* 0x0000000c21097246 */ /* 0x001fc60003800109 */
[----:B------:R-:W0:Y:S01]  /*0830*/  LDS R12, [R3+0xb00] ;  /* 0x000b0000030c7984 */ /* 0x000e220000000800 */
[C---:B-1----:R-:W-:Y:S02]  /*0840*/  VIADDMNMX R11, R33.reuse, R4, R11, PT ;  /* 0x00000004210b7246 */ /* 0x042fe4000380010b */
[C---:B------:R-:W-:Y:S02]  /*0850*/  VIADDMNMX R4, R34.reuse, R13, R9, PT ;  /* 0x0000000d22047246 */ /* 0x040fe40003800109 */
[----:B------:R-:W-:Y:S01]  /*0860*/  VIADDMNMX R5, R34, R5, R11, PT ;  /* 0x0000000522057246 */ /* 0x000fe2000380010b */
[----:B------:R-:W-:Y:S01]  /*0870*/  LDS R13, [R3+0xc00] ;  /* 0x000c0000030d7984 */ /* 0x000fe20000000800 */
[----:B--2---:R-:W-:-:S03]  /*0880*/  VIADDMNMX R16, R33, R16, R8, PT ;  /* 0x0000001021107246 */ /* 0x004fc60003800108 */
[----:B------:R-:W1:Y:S01]  /*0890*/  LDS.128 R8, [R0+0x30] ;  /* 0x0000300000087984 */ /* 0x000e620000000c00 */
[----:B---3--:R-:W-:Y:S02]  /*08a0*/  VIADDMNMX R20, R33, R20, R32, PT ;  /* 0x0000001421147246 */ /* 0x008fe40003800120 */
[C---:B------:R-:W-:Y:S01]  /*08b0*/  VIADDMNMX R16, R34.reuse, R17, R16, PT ;  /* 0x0000001122107246 */ /* 0x040fe20003800110 */
[----:B------:R-:W-:Y:S01]  /*08c0*/  LDS R33, [R3+0x1000] ;  /* 0x0010000003217984 */ /* 0x000fe20000000800 */
[----:B------:R-:W-:Y:S02]  /*08d0*/  VIADDMNMX R20, R34, R21, R20, PT ;  /* 0x0000001522147246 */ /* 0x000fe40003800114 */
[C---:B------:R-:W-:Y:S01]  /*08e0*/  VIADDMNMX R4, R35.reuse, R14, R4, PT ;  /* 0x0000000e23047246 */ /* 0x040fe20003800104 */
[----:B------:R-:W-:Y:S01]  /*08f0*/  LDS R34, [R3+0xd00] ;  /* 0x000d000003227984 */ /* 0x000fe20000000800 */
[C---:B------:R-:W-:Y:S02]  /*0900*/  VIADDMNMX R5, R35.reuse, R6, R5, PT ;  /* 0x0000000623057246 */ /* 0x040fe40003800105 */
[----:B------:R-:W-:-:S02]  /*0910*/  VIADDMNMX R14, R35, R18, R16, PT ;  /* 0x00000012230e7246 */ /* 0x000fc40003800110 */
[----:B------:R-:W-:Y:S02]  /*0920*/  VIADDMNMX R20, R35, R22, R20, PT ;  /* 0x0000001623147246 */ /* 0x000fe40003800114 */
[C---:B0-----:R-:W-:Y:S01]  /*0930*/  VIADDMNMX R32, R12.reuse, R15, R4, PT ;  /* 0x0000000f0c207246 */ /* 0x041fe20003800104 */
[----:B------:R-:W-:Y:S01]  /*0940*/  LDS R35, [R3+0xe00] ;  /* 0x000e000003237984 */ /* 0x000fe20000000800 */
[C---:B------:R-:W-:Y:S02]  /*0950*/  VIADDMNMX R15, R12.reuse, R7, R5, PT ;  /* 0x000000070c0f7246 */ /* 0x040fe40003800105 */
[C---:B------:R-:W-:Y:S01]  /*0960*/  VIADDMNMX R14, R12.reuse, R19, R14, PT ;  /* 0x000000130c0e7246 */ /* 0x040fe2000380010e */
[----:B------:R-:W0:Y:S01]  /*0970*/  LDS.128 R4, [R0+0x130] ;  /* 0x0001300000047984 */ /* 0x000e220000000c00 */
[----:B------:R-:W-:-:S03]  /*0980*/  VIADDMNMX R12, R12, R23, R20, PT ;  /* 0x000000170c0c7246 */ /* 0x000fc60003800114 */
[----:B------:R-:W2:Y:S04]  /*0990*/  LDS.128 R16, [R0+0x230] ;  /* 0x0002300000107984 */ /* 0x000ea80000000c00 */
[----:B------:R-:W3:Y:S01]  /*09a0*/  LDS.128 R20, [R0+0x330] ;  /* 0x0003300000147984 */ /* 0x000ee20000000c00 */
[----:B-1----:R-:W-:-:S03]  /*09b0*/  VIADDMNMX R8, R13, R8, R32, PT ;  /* 0x000000080d087246 */ /* 0x002fc60003800120 */
[----:B------:R-:W1:Y:S01]  /*09c0*/  LDS R32, [R3+0xf00] ;  /* 0x000f000003207984 */ /* 0x000e620000000800 */
[C---:B0-----:R-:W-:Y:S02]  /*09d0*/  VIADDMNMX R4, R13.reuse, R4, R15, PT ;  /* 0x000000040d047246 */ /* 0x041fe4000380010f */
[C---:B--2---:R-:W-:Y:S02]  /*09e0*/  VIADDMNMX R16, R13.reuse, R16, R14, PT ;  /* 0x000000100d107246 */ /* 0x044fe4000380010e */
[----:B---3--:R-:W-:Y:S02]  /*09f0*/  VIADDMNMX R20, R13, R20, R12, PT ;  /* 0x000000140d147246 */ /* 0x008fe4000380010c */
[----:B------:R-:W0:Y:S01]  /*0a00*/  LDS.128 R12, [R0+0x40] ;  /* 0x00004000000c7984 */ /* 0x000e220000000c00 */
[C---:B------:R-:W-:Y:S02]  /*0a10*/  VIADDMNMX R4, R34.reuse, R5, R4, PT ;  /* 0x0000000522047246 */ /* 0x040fe40003800104 */
[----:B------:R-:W-:-:S02]  /*0a20*/  VIADDMNMX R16, R34, R17, R16, PT ;  /* 0x0000001122107246 */ /* 0x000fc40003800110 */
[C---:B------:R-:W-:Y:S02]  /*0a30*/  VIADDMNMX R9, R34.reuse, R9, R8, PT ;  /* 0x0000000922097246 */ /* 0x040fe40003800108 */
[----:B------:R-:W-:Y:S02]  /*0a40*/  VIADDMNMX R20, R34, R21, R20, PT ;  /* 0x0000001522147246 */ /* 0x000fe40003800114 */
[C---:B------:R-:W-:Y:S01]  /*0a50*/  VIADDMNMX R4, R35.reuse, R6, R4, PT ;  /* 0x0000000623047246 */ /* 0x040fe20003800104 */
[----:B------:R-:W2:Y:S01]  /*0a60*/  LDS R34, [R3+0x1100] ;  /* 0x0011000003227984 */ /* 0x000ea20000000800 */
[C---:B------:R-:W-:Y:S02]  /*0a70*/  VIADDMNMX R16, R35.reuse, R18, R16, PT ;  /* 0x0000001223107246 */ /* 0x040fe40003800110 */
[C---:B------:R-:W-:Y:S02]  /*0a80*/  VIADDMNMX R5, R35.reuse, R10, R9, PT ;  /* 0x0000000a23057246 */ /* 0x040fe40003800109 */
[----:B------:R-:W-:-:S02]  /*0a90*/  VIADDMNMX R20, R35, R22, R20, PT ;  /* 0x0000001623147246 */ /* 0x000fc40003800114 */
[C---:B-1----:R-:W-:Y:S01]  /*0aa0*/  VIADDMNMX R7, R32.reuse, R7, R4, PT ;  /* 0x0000000720077246 */ /* 0x042fe20003800104 */
[----:B------:R-:W-:Y:S01]  /*0ab0*/  LDS R35, [R3+0x1200] ;  /* 0x0012000003237984 */ /* 0x000fe20000000800 */
[C---:B------:R-:W-:Y:S02]  /*0ac0*/  VIADDMNMX R5, R32.reuse, R11, R5, PT ;  /* 0x0000000b20057246 */ /* 0x040fe40003800105 */
[C---:B------:R-:W-:Y:S01]  /*0ad0*/  VIADDMNMX R4, R32.reuse, R19, R16, PT ;  /* 0x0000001320047246 */ /* 0x040fe20003800110 */
[----:B------:R-:W1:Y:S01]  /*0ae0*/  LDS.128 R8, [R0+0x140] ;  /* 0x0001400000087984 */ /* 0x000e620000000c00 */
[----:B------:R-:W-:-:S03]  /*0af0*/  VIADDMNMX R32, R32, R23, R20, PT ;  /* 0x0000001720207246 */ /* 0x000fc60003800114 */
[----:B------:R-:W3:Y:S04]  /*0b00*/  LDS.128 R16, [R0+0x240] ;  /* 0x0002400000107984 */ /* 0x000ee80000000c00 */
[----:B------:R-:W4:Y:S01]  /*0b10*/  LDS.128 R20, [R0+0x340] ;  /* 0x0003400000147984 */ /* 0x000f220000000c00 */
[----:B0-----:R-:W-:-:S03]  /*0b20*/  VIADDMNMX R5, R33, R12, R5, PT ;  /* 0x0000000c21057246 */ /* 0x001fc60003800105 */
[----:B------:R-:W0:Y:S01]  /*0b30*/  LDS R12, [R3+0x1300] ;  /* 0x00130000030c7984 */ /* 0x000e220000000800 */
[C---:B--2---:R-:W-:Y:S02]  /*0b40*/  VIADDMNMX R13, R34.reuse, R13, R5, PT ;  /* 0x0000000d220d7246 */ /* 0x044fe40003800105 */
[C---:B-1----:R-:W-:Y:S02]  /*0b50*/  VIADDMNMX R7, R33.reuse, R8, R7, PT ;  /* 0x0000000821077246 */ /* 0x042fe40003800107 */
[C---:B---3--:R-:W-:Y:S02]  /*0b60*/  VIADDMNMX R16, R33.reuse, R16, R4, PT ;  /* 0x0000001021107246 */ /* 0x048fe40003800104 */
[----:B----4-:R-:W-:Y:S02]  /*0b70*/  VIADDMNMX R20, R33, R20, R32, PT ;  /* 0x0000001421147246 */ /* 0x010fe40003800120 */
[C---:B------:R-:W-:Y:S01]  /*0b80*/  VIADDMNMX R9, R34.reuse, R9, R7, PT ;  /* 0x0000000922097246 */ /* 0x040fe20003800107 */
[----:B------:R-:W-:Y:S01]  /*0b90*/  LDS R33, [R3+0x1400] ;  /* 0x0014000003217984 */ /* 0x000fe20000000800 */
[----:B------:R-:W-:-:S02]  /*0ba0*/  VIADDMNMX R16, R34, R17, R16, PT ;  /* 0x0000001122107246 */ /* 0x000fc40003800110 */
[----:B------:R-:W-:Y:S01]  /*0bb0*/  VIADDMNMX R20, R34, R21, R20, PT ;  /* 0x0000001522147246 */ /* 0x000fe20003800114 */
[----:B------:R-:W1:Y:S01]  /*0bc0*/  LDS.128 R4, [R0+0x50] ;  /* 0x0000500000047984 */ /* 0x000e620000000c00 */
[C---:B------:R-:W-:Y:S02]  /*0bd0*/  VIADDMNMX R13, R35.reuse, R14, R13, PT ;  /* 0x0000000e230d7246 */ /* 0x040fe4000380010d */
[C---:B------:R-:W-:Y:S01]  /*0be0*/  VIADDMNMX R9, R35.reuse, R10, R9, PT ;  /* 0x0000000a23097246 */ /* 0x040fe20003800109 */
[----:B------:R-:W-:Y:S01]  /*0bf0*/  LDS R34, [R3+0x1500] ;  /* 0x0015000003227984 */ /* 0x000fe20000000800 */
[C---:B------:R-:W-:Y:S02]  /*0c00*/  VIADDMNMX R16, R35.reuse, R18, R16, PT ;  /* 0x0000001223107246 */ /* 0x040fe40003800110 */
[----:B------:R-:W-:Y:S01]  /*0c10*/  VIADDMNMX R35, R35, R22, R20, PT ;  /* 0x0000001623237246 */ /* 0x000fe20003800114 */
[----:B------:R-:W-:Y:S01]  /*0c20*/  LDS R32, [R3+0x1700] ;  /* 0x0017000003207984 */ /* 0x000fe20000000800 */
[----:B0-----:R-:W-:-:S02]  /*0c30*/  VIADDMNMX R22, R12, R15, R13, PT ;  /* 0x0000000f0c167246 */ /* 0x001fc4000380010d */
[C---:B------:R-:W-:Y:S02]  /*0c40*/  VIADDMNMX R21, R12.reuse, R11, R9, PT ;  /* 0x0000000b0c157246 */ /* 0x040fe40003800109 */
[C---:B------:R-:W-:Y:S01]  /*0c50*/  VIADDMNMX R20, R12.reuse, R19, R16, PT ;  /* 0x000000130c147246 */ /* 0x040fe20003800110 */
[----:B------:R-:W0:Y:S01]  /*0c60*/  LDS.128 R8, [R0+0x350] ;  /* 0x0003500000087984 */ /* 0x000e220000000c00 */
[----:B------:R-:W-:-:S03]  /*0c70*/  VIADDMNMX R23, R12, R23, R35, PT ;  /* 0x000000170c177246 */ /* 0x000fc60003800123 */
[----:B------:R-:W2:Y:S04]  /*0c80*/  LDS.128 R16, [R0+0x150] ;  /* 0x0001500000107984 */ /* 0x000ea80000000c00 */
[----:B------:R-:W3:Y:S04]  /*0c90*/  LDS.128 R12, [R0+0x250] ;  /* 0x00025000000c7984 */ /* 0x000ee80000000c00 */
[----:B------:R-:W4:Y:S01]  /*0ca0*/  LDS R35, [R3+0x1600] ;  /* 0x0016000003237984 */ /* 0x000f220000000800 */
[C---:B-1----:R-:W-:Y:S02]  /*0cb0*/  VIADDMNMX R4, R33.reuse, R4, R22, PT ;  /* 0x0000000421047246 */ /* 0x042fe40003800116 */
[----:B0-----:R-:W-:-:S02]  /*0cc0*/  VIADDMNMX R8, R33, R8, R23, PT ;  /* 0x0000000821087246 */ /* 0x001fc40003800117 */
[C---:B--2---:R-:W-:Y:S02]  /*0cd0*/  VIADDMNMX R16, R33.reuse, R16, R21, PT ;  /* 0x0000001021107246 */ /* 0x044fe40003800115 */
[----:B---3--:R-:W-:Y:S02]  /*0ce0*/  VIADDMNMX R12, R33, R12, R20, PT ;  /* 0x0000000c210c7246 */ /* 0x008fe40003800114 */
[----:B------:R-:W-:Y:S04]  /*0cf0*/  LDS R33, [R3+0x1800] ;  /* 0x0018000003217984 */ /* 0x000fe80000000800 */
[----:B------:R-:W0:Y:S01]  /*0d00*/  LDS.128 R20, [R0+0x60] ;  /* 0x0000600000147984 */ /* 0x000e220000000c00 */
[C---:B------:R-:W-:Y:S02]  /*0d10*/  VIADDMNMX R5, R34.reuse, R5, R4, PT ;  /* 0x0000000522057246 */ /* 0x040fe40003800104 */
[----:B------:R-:W-:-:S02]  /*0d20*/  VIADDMNMX R16, R34, R17, R16, PT ;  /* 0x0000001122107246 */ /* 0x000fc40003800110 */
[C---:B------:R-:W-:Y:S02]  /*0d30*/  VIADDMNMX R12, R34.reuse, R13, R12, PT ;  /* 0x0000000d220c7246 */ /* 0x040fe4000380010c */
[----:B------:R-:W-:Y:S02]  /*0d40*/  VIADDMNMX R8, R34, R9, R8, PT ;  /* 0x0000000922087246 */ /* 0x000fe40003800108 */
[C---:B----4-:R-:W-:Y:S01]  /*0d50*/  VIADDMNMX R5, R35.reuse, R6, R5, PT ;  /* 0x0000000623057246 */ /* 0x050fe20003800105 */
[----:B------:R-:W-:Y:S01]  /*0d60*/  LDS R34, [R3+0x1900] ;  /* 0x0019000003227984 */ /* 0x000fe20000000800 */
[C---:B------:R-:W-:Y:S02]  /*0d70*/  VIADDMNMX R16, R35.reuse, R18, R16, PT ;  /* 0x0000001223107246 */ /* 0x040fe40003800110 */
[C---:B------:R-:W-:Y:S02]  /*0d80*/  VIADDMNMX R9, R35.reuse, R14, R12, PT ;  /* 0x0000000e23097246 */ /* 0x040fe4000380010c */
[----:B------:R-:W-:-:S02]  /*0d90*/  VIADDMNMX R35, R35, R10, R8, PT ;  /* 0x0000000a23237246 */ /* 0x000fc40003800108 */
[C---:B------:R-:W-:Y:S02]  /*0da0*/  VIADDMNMX R10, R32.reuse, R7, R5, PT ;  /* 0x00000007200a7246 */ /* 0x040fe40003800105 */
[----:B------:R-:W1:Y:S01]  /*0db0*/  LDS.128 R4, [R0+0x160] ;  /* 0x0001600000047984 */ /* 0x000e620000000c00 */
[C---:B------:R-:W-:Y:S02]  /*0dc0*/  VIADDMNMX R8, R32.reuse, R19, R16, PT ;  /* 0x0000001320087246 */ /* 0x040fe40003800110 */
[C---:B------:R-:W-:Y:S01]  /*0dd0*/  VIADDMNMX R9, R32.reuse, R15, R9, PT ;  /* 0x0000000f20097246 */ /* 0x040fe20003800109 */
[----:B------:R-:W2:Y:S04]  /*0de0*/  LDS.128 R16, [R0+0x360] ;  /* 0x0003600000107984 */ /* 0x000ea80000000c00 */
[----:B------:R-:W3:Y:S01]  /*0df0*/  LDS.128 R12, [R0+0x260] ;  /* 0x00026000000c7984 */ /* 0x000ee20000000c00 */
[----:B------:R-:W-:-:S03]  /*0e00*/  VIADDMNMX R11, R32, R11, R35, PT ;  /* 0x0000000b200b7246 */ /* 0x000fc60003800123 */
[----:B------:R-:W4:Y:S01]  /*0e10*/  LDS R35, [R3+0x1a00] ;  /* 0x001a000003237984 */ /* 0x000f220000000800 */
[----:B0-----:R-:W-:-:S03]  /*0e20*/  VIADDMNMX R10, R33, R20, R10, PT ;  /* 0x00000014210a7246 */ /* 0x001fc6000380010a */
[----:B------:R-:W0:Y:S01]  /*0e30*/  LDS R20, [R3+0x1b00] ;  /* 0x001b000003147984 */ /* 0x000e220000000800 */
[C---:B-1----:R-:W-:Y:S02]  /*0e40*/  VIADDMNMX R8, R33.reuse, R4, R8, PT ;  /* 0x0000000421087246 */ /* 0x042fe40003800108 */
[C---:B------:R-:W-:Y:S02]  /*0e50*/  VIADDMNMX R4, R34.reuse, R21, R10, PT ;  /* 0x0000001522047246 */ /* 0x040fe4000380010a */
[C---:B------:R-:W-:Y:S01]  /*0e60*/  VIADDMNMX R5, R34.reuse, R5, R8, PT ;  /* 0x0000000522057246 */ /* 0x040fe20003800108 */
[----:B------:R-:W-:Y:S01]  /*0e70*/  LDS R21, [R3+0x1c00] ;  /* 0x001c000003157984 */ /* 0x000fe20000000800 */
[C---:B--2---:R-:W-:Y:S02]  /*0e80*/  VIADDMNMX R16, R33.reuse, R16, R11, PT ;  /* 0x0000001021107246 */ /* 0x044fe4000380010b */
[----:B---3--:R-:W-:Y:S02]  /*0e90*/  VIADDMNMX R12, R33, R12, R9, PT ;  /* 0x0000000c210c7246 */ /* 0x008fe40003800109 */
[----:B------:R-:W1:Y:S01]  /*0ea0*/  LDS.128 R8, [R0+0x70] ;  /* 0x0000700000087984 */ /* 0x000e620000000c00 */
[----:B------:R-:W-:-:S02]  /*0eb0*/  VIADDMNMX R16, R34, R17, R16, PT ;  /* 0x0000001122107246 */ /* 0x000fc40003800110 */
[----:B------:R-:W-:Y:S01]  /*0ec0*/  VIADDMNMX R12, R34, R13, R12, PT ;  /* 0x0000000d220c7246 */ /* 0x000fe2000380010c */
[----:B------:R-:W-:Y:S01]  /*0ed0*/  LDS R33, [R3+0x2000] ;  /* 0x0020000003217984 */ /* 0x000fe20000000800 */
[C---:B----4-:R-:W-:Y:S02]  /*0ee0*/  VIADDMNMX R4, R35.reuse, R22, R4, PT ;  /* 0x0000001623047246 */ /* 0x050fe40003800104 */
[C---:B------:R-:W-:Y:S01]  /*0ef0*/  VIADDMNMX R5, R35.reuse, R6, R5, PT ;  /* 0x0000000623057246 */ /* 0x040fe20003800105 */
[----:B------:R-:W-:Y:S01]  /*0f00*/  LDS R34, [R3+0x1d00] ;  /* 0x001d000003227984 */ /* 0x000fe20000000800 */
[C---:B------:R-:W-:Y:S02]  /*0f10*/  VIADDMNMX R12, R35.reuse, R14, R12, PT ;  /* 0x0000000e230c7246 */ /* 0x040fe4000380010c */
[----:B------:R-:W-:Y:S02]  /*0f20*/  VIADDMNMX R16, R35, R18, R16, PT ;  /* 0x0000001223107246 */ /* 0x000fe40003800110 */
[C---:B0-----:R-:W-:Y:S01]  /*0f30*/  VIADDMNMX R32, R20.reuse, R23, R4, PT ;  /* 0x0000001714207246 */ /* 0x041fe20003800104 */
[----:B------:R-:W-:Y:S01]  /*0f40*/  LDS R35, [R3+0x1e00] ;  /* 0x001e000003237984 */ /* 0x000fe20000000800 */
[----:B------:R-:W-:-:S02]  /*0f50*/  VIADDMNMX R23, R20, R7, R5, PT ;  /* 0x0000000714177246 */ /* 0x000fc40003800105 */
        /* <DEDUP_REMOVED lines=61> */
[----:B------:R-:W-:Y:S02]  /*1330*/  VIADDMNMX R8, R34, R9, R8, PT ;  /* 0x0000000922087246 */ /* 0x000fe40003800108 */
[C---:B----4-:R-:W-:Y:S02]  /*1340*/  VIADDMNMX R20, R35.reuse, R22, R20, PT ;  /* 0x0000001623147246 */ /* 0x050fe40003800114 */
[C---:B------:R-:W-:Y:S02]  /*1350*/  VIADDMNMX R5, R35.reuse, R6, R5, PT ;  /* 0x0000000623057246 */ /* 0x040fe40003800105 */
[----:B------:R-:W-:Y:S02]  /*1360*/  VIADDMNMX R10, R35, R10, R8, PT ;  /* 0x0000000a230a7246 */ /* 0x000fe40003800108 */
[----:B------:R-:W-:Y:S02]  /*1370*/  VIADDMNMX R8, R32, R23, R20, PT ;  /* 0x0000001720087246 */ /* 0x000fe40003800114 */
[----:B------:R-:W-:Y:S01]  /*1380*/  VIADDMNMX R12, R34, R13, R12, PT ;  /* 0x0000000d220c7246 */ /* 0x000fe2000380010c */
[----:B------:R-:W1:Y:S01]  /*1390*/  LDS.128 R20, [R0+0x1a0] ;  /* 0x0001a00000147984 */ /* 0x000e620000000c00 */
[----:B------:R-:W-:-:S03]  /*13a0*/  VIADDMNMX R9, R32, R7, R5, PT ;  /* 0x0000000720097246 */ /* 0x000fc60003800105 */
[----:B------:R-:W2:Y:S01]  /*13b0*/  LDS.128 R4, [R0+0x2a0] ;  /* 0x0002a00000047984 */ /* 0x000ea20000000c00 */
[----:B------:R-:W-:-:S03]  /*13c0*/  VIADDMNMX R12, R35, R14, R12, PT ;  /* 0x0000000e230c7246 */ /* 0x000fc6000380010c */
[----:B------:R-:W3:Y:S01]  /*13d0*/  LDS R34, [R3+0x2900] ;  /* 0x0029000003227984 */ /* 0x000ee20000000800 */
[C---:B------:R-:W-:Y:S02]  /*13e0*/  VIADDMNMX R10, R32.reuse, R11, R10, PT ;  /* 0x0000000b200a7246 */ /* 0x040fe4000380010a */
[----:B------:R-:W-:Y:S01]  /*13f0*/  VIADDMNMX R32, R32, R15, R12, PT ;  /* 0x0000000f20207246 */ /* 0x000fe2000380010c */
[----:B------:R-:W-:Y:S04]  /*1400*/  LDS R35, [R3+0x2a00] ;  /* 0x002a000003237984 */ /* 0x000fe80000000800 */
[----:B------:R-:W4:Y:S01]  /*1410*/  LDS.128 R12, [R0+0x3a0] ;  /* 0x0003a000000c7984 */ /* 0x000f220000000c00 */
[----:B0-----:R-:W-:-:S03]  /*1420*/  VIADDMNMX R9, R33, R16, R9, PT ;  /* 0x0000001021097246 */ /* 0x001fc60003800109 */
[----:B------:R-:W0:Y:S01]  /*1430*/  LDS R16, [R3+0x2b00] ;  /* 0x002b000003107984 */ /* 0x000e220000000800 */
[C---:B-1----:R-:W-:Y:S02]  /*1440*/  VIADDMNMX R8, R33.reuse, R20, R8, PT ;  /* 0x0000001421087246 */ /* 0x042fe40003800108 */
[C---:B--2---:R-:W-:Y:S02]  /*1450*/  VIADDMNMX R4, R33.reuse, R4, R10, PT ;  /* 0x0000000421047246 */ /* 0x044fe4000380010a */
[C---:B---3--:R-:W-:Y:S02]  /*1460*/  VIADDMNMX R17, R34.reuse, R17, R9, PT ;  /* 0x0000001122117246 */ /* 0x048fe40003800109 */
[C---:B------:R-:W-:Y:S02]  /*1470*/  VIADDMNMX R21, R34.reuse, R21, R8, PT ;  /* 0x0000001522157246 */ /* 0x040fe40003800108 */
[----:B------:R-:W-:Y:S01]  /*1480*/  VIADDMNMX R4, R34, R5, R4, PT ;  /* 0x0000000522047246 */ /* 0x000fe20003800104 */
[----:B------:R-:W-:Y:S04]  /*1490*/  LDS.128 R8, [R0+0xb0] ;  /* 0x0000b00000087984 */ /* 0x000fe80000000c00 */
[----:B------:R-:W1:Y:S01]  /*14a0*/  LDS R5, [R3+0x2c00] ;  /* 0x002c000003057984 */ /* 0x000e620000000800 */
[----:B----4-:R-:W-:-:S02]  /*14b0*/  VIADDMNMX R12, R33, R12, R32, PT ;  /* 0x0000000c210c7246 */ /* 0x010fc40003800120 */
[C---:B------:R-:W-:Y:S01]  /*14c0*/  VIADDMNMX R17, R35.reuse, R18, R17, PT ;  /* 0x0000001223117246 */ /* 0x040fe20003800111 */
[----:B------:R-:W2:Y:S01]  /*14d0*/  LDS R32, [R3+0x2d00] ;  /* 0x002d000003207984 */ /* 0x000ea20000000800 */
[----:B------:R-:W-:Y:S02]  /*14e0*/  VIADDMNMX R12, R34, R13, R12, PT ;  /* 0x0000000d220c7246 */ /* 0x000fe4000380010c */
[C---:B------:R-:W-:Y:S02]  /*14f0*/  VIADDMNMX R21, R35.reuse, R22, R21, PT ;  /* 0x0000001623157246 */ /* 0x040fe40003800115 */
[C---:B------:R-:W-:Y:S02]  /*1500*/  VIADDMNMX R6, R35.reuse, R6, R4, PT ;  /* 0x0000000623067246 */ /* 0x040fe40003800104 */
[----:B------:R-:W-:Y:S02]  /*1510*/  VIADDMNMX R12, R35, R14, R12, PT ;  /* 0x0000000e230c7246 */ /* 0x000fe4000380010c */
[C---:B0-----:R-:W-:Y:S01]  /*1520*/  VIADDMNMX R7, R16.reuse, R7, R6, PT ;  /* 0x0000000710077246 */ /* 0x041fe20003800106 */
[----:B------:R-:W-:Y:S01]  /*1530*/  LDS R35, [R3+0x3600] ;  /* 0x0036000003237984 */ /* 0x000fe20000000800 */
[----:B------:R-:W-:-:S02]  /*1540*/  VIADDMNMX R33, R16, R19, R17, PT ;  /* 0x0000001310217246 */ /* 0x000fc40003800111 */
[C---:B------:R-:W-:Y:S02]  /*1550*/  VIADDMNMX R4, R16.reuse, R23, R21, PT ;  /* 0x0000001710047246 */ /* 0x040fe40003800115 */
[----:B------:R-:W-:Y:S01]  /*1560*/  VIADDMNMX R6, R16, R15, R12, PT ;  /* 0x0000000f10067246 */ /* 0x000fe2000380010c */
[----:B------:R-:W0:Y:S04]  /*1570*/  LDS.128 R20, [R0+0x3b0] ;  /* 0x0003b00000147984 */ /* 0x000e280000000c00 */
[----:B------:R-:W3:Y:S04]  /*1580*/  LDS.128 R12, [R0+0x1b0] ;  /* 0x0001b000000c7984 */ /* 0x000ee80000000c00 */
[----:B------:R-:W4:Y:S01]  /*1590*/  LDS.128 R16, [R0+0x2b0] ;  /* 0x0002b00000107984 */ /* 0x000f220000000c00 */
[----:B-1----:R-:W-:-:S03]  /*15a0*/  VIADDMNMX R34, R5, R8, R33, PT ;  /* 0x0000000805227246 */ /* 0x002fc60003800121 */
[----:B------:R-:W1:Y:S04]  /*15b0*/  LDS R33, [R3+0x2e00] ;  /* 0x002e000003217984 */ /* 0x000e680000000800 */
[----:B------:R-:W5:Y:S01]  /*15c0*/  LDS R8, [R3+0x2f00] ;  /* 0x002f000003087984 */ /* 0x000f620000000800 */
[----:B--2---:R-:W-:-:S03]  /*15d0*/  VIADDMNMX R34, R32, R9, R34, PT ;  /* 0x0000000920227246 */ /* 0x004fc60003800122 */
[----:B------:R-:W-:Y:S01]  /*15e0*/  LDS R9, [R3+0x3000] ;  /* 0x0030000003097984 */ /* 0x000fe20000000800 */
[C---:B0-----:R-:W-:Y:S02]  /*15f0*/  VIADDMNMX R20, R5.reuse, R20, R6, PT ;  /* 0x0000001405147246 */ /* 0x041fe40003800106 */
[C---:B---3--:R-:W-:Y:S02]  /*1600*/  VIADDMNMX R12, R5.reuse, R12, R4, PT ;  /* 0x0000000c050c7246 */ /* 0x048fe40003800104 */
[----:B----4-:R-:W-:Y:S02]  /*1610*/  VIADDMNMX R16, R5, R16, R7, PT ;  /* 0x0000001005107246 */ /* 0x010fe40003800107 */
[----:B------:R-:W0:Y:S01]  /*1620*/  LDS.128 R4, [R0+0xc0] ;  /* 0x0000c00000047984 */ /* 0x000e220000000c00 */
[C---:B------:R-:W-:Y:S02]  /*1630*/  VIADDMNMX R12, R32.reuse, R13, R12, PT ;  /* 0x0000000d200c7246 */ /* 0x040fe4000380010c */
[----:B------:R-:W-:-:S02]  /*1640*/  VIADDMNMX R16, R32, R17, R16, PT ;  /* 0x0000001120107246 */ /* 0x000fc40003800110 */
[----:B------:R-:W-:Y:S02]  /*1650*/  VIADDMNMX R20, R32, R21, R20, PT ;  /* 0x0000001520147246 */ /* 0x000fe40003800114 */
[C---:B-1----:R-:W-:Y:S02]  /*1660*/  VIADDMNMX R10, R33.reuse, R10, R34, PT ;  /* 0x0000000a210a7246 */ /* 0x042fe40003800122 */
[C---:B------:R-:W-:Y:S02]  /*1670*/  VIADDMNMX R12, R33.reuse, R14, R12, PT ;  /* 0x0000000e210c7246 */ /* 0x040fe4000380010c */
[C---:B------:R-:W-:Y:S02]  /*1680*/  VIADDMNMX R16, R33.reuse, R18, R16, PT ;  /* 0x0000001221107246 */ /* 0x040fe40003800110 */
[----:B------:R-:W-:Y:S02]  /*1690*/  VIADDMNMX R20, R33, R22, R20, PT ;  /* 0x0000001621147246 */ /* 0x000fe40003800114 */
[C---:B-----5:R-:W-:Y:S01]  /*16a0*/  VIADDMNMX R11, R8.reuse, R11, R10, PT ;  /* 0x0000000b080b7246 */ /* 0x060fe2000380010a */
[----:B------:R-:W-:Y:S01]  /*16b0*/  LDS R33, [R3+0x3200] ;  /* 0x0032000003217984 */ /* 0x000fe20000000800 */
        /* <DEDUP_REMOVED lines=8> */
[----:B------:R-:W0:Y:S01]  /*1740*/  LDS R4, [R3+0x3300] ;  /* 0x0033000003047984 */ /* 0x000e220000000800 */
[C---:B-1----:R-:W-:Y:S02]  /*1750*/  VIADDMNMX R10, R9.reuse, R12, R10, PT ;  /* 0x0000000c090a7246 */ /* 0x042fe4000380010a */
[C---:B--2---:R-:W-:Y:S02]  /*1760*/  VIADDMNMX R16, R9.reuse, R16, R32, PT ;  /* 0x0000001009107246 */ /* 0x044fe40003800120 */
[----:B------:R-:W-:Y:S01]  /*1770*/  LDS R32, [R3+0x3500] ;  /* 0x0035000003207984 */ /* 0x000fe20000000800 */
[----:B---3--:R-:W-:Y:S02]  /*1780*/  VIADDMNMX R20, R9, R20, R34, PT ;  /* 0x0000001409147246 */ /* 0x008fe40003800122 */
[C---:B----4-:R-:W-:Y:S02]  /*1790*/  VIADDMNMX R5, R8.reuse, R5, R11, PT ;  /* 0x0000000508057246 */ /* 0x050fe4000380010b */
[----:B------:R-:W-:-:S02]  /*17a0*/  VIADDMNMX R13, R8, R13, R10, PT ;  /* 0x0000000d080d7246 */ /* 0x000fc4000380010a */
[C---:B------:R-:W-:Y:S02]  /*17b0*/  VIADDMNMX R16, R8.reuse, R17, R16, PT ;  /* 0x0000001108107246 */ /* 0x040fe40003800110 */
[----:B------:R-:W-:Y:S02]  /*17c0*/  VIADDMNMX R20, R8, R21, R20, PT ;  /* 0x0000001508147246 */ /* 0x000fe40003800114 */
[----:B------:R-:W-:Y:S01]  /*17d0*/  LDS R21, [R3+0x3400] ;  /* 0x0034000003157984 */ /* 0x000fe20000000800 */
[----:B------:R-:W-:-:S03]  /*17e0*/  VIADDMNMX R5, R33, R6, R5, PT ;  /* 0x0000000621057246 */ /* 0x000fc60003800105 */
[----:B------:R-:W1:Y:S01]  /*17f0*/  LDS.128 R8, [R0+0xd0] ;  /* 0x0000d00000087984 */ /* 0x000e620000000c00 */
[C---:B------:R-:W-:Y:S02]  /*1800*/  VIADDMNMX R13, R33.reuse, R14, R13, PT ;  /* 0x0000000e210d7246 */ /* 0x040fe4000380010d */
[C---:B------:R-:W-:Y:S02]  /*1810*/  VIADDMNMX R16, R33.reuse, R18, R16, PT ;  /* 0x0000001221107246 */ /* 0x040fe40003800110 */
[----:B------:R-:W-:Y:S02]  /*1820*/  VIADDMNMX R6, R33, R22, R20, PT ;  /* 0x0000001621067246 */ /* 0x000fe40003800114 */
[C---:B0-----:R-:W-:Y:S02]  /*1830*/  VIADDMNMX R33, R4.reuse, R7, R5, PT ;  /* 0x0000000704217246 */ /* 0x041fe40003800105 */
        /* <DEDUP_REMOVED lines=8> */
[----:B------:R-:W-:-:S03]  /*18c0*/  VIADDMNMX R9, R32, R9, R33, PT ;  /* 0x0000000920097246 */ /* 0x000fc60003800121 */
[----:B------:R-:W-:Y:S01]  /*18d0*/  LDS R33, [R3+0x3800] ;  /* 0x0038000003217984 */ /* 0x000fe20000000800 */
[C---:B0-----:R-:W-:Y:S02]  /*18e0*/  VIADDMNMX R12, R21.reuse, R12, R20, PT ;  /* 0x0000000c150c7246 */ /* 0x041fe40003800114 */
[C---:B--2---:R-:W-:Y:S02]  /*18f0*/  VIADDMNMX R4, R21.reuse, R4, R22, PT ;  /* 0x0000000415047246 */ /* 0x044fe40003800116 */
[----:B---3--:R-:W-:Y:S02]  /*1900*/  VIADDMNMX R16, R21, R16, R23, PT ;  /* 0x0000001015107246 */ /* 0x008fe40003800117 */
[----:B------:R-:W0:Y:S01]  /*1910*/  LDS.128 R20, [R0+0xe0] ;  /* 0x0000e00000147984 */ /* 0x000e220000000c00 */
[C---:B------:R-:W-:Y:S02]  /*1920*/  VIADDMNMX R4, R32.reuse, R5, R4, PT ;  /* 0x0000000520047246 */ /* 0x040fe40003800104 */
[----:B------:R-:W-:-:S02]  /*1930*/  VIADDMNMX R12, R32, R13, R12, PT ;  /* 0x0000000d200c7246 */ /* 0x000fc4000380010c */
[----:B------:R-:W-:Y:S02]  /*1940*/  VIADDMNMX R16, R32, R17, R16, PT ;  /* 0x0000001120107246 */ /* 0x000fe40003800110 */
[C---:B------:R-:W-:Y:S01]  /*1950*/  VIADDMNMX R4, R35.reuse, R6, R4, PT ;  /* 0x0000000623047246 */ /* 0x040fe20003800104 */
[----:B------:R-:W2:Y:S01]  /*1960*/  LDS R32, [R3+0x3900] ;  /* 0x0039000003207984 */ /* 0x000ea20000000800 */
[C---:B------:R-:W-:Y:S02]  /*1970*/  VIADDMNMX R9, R35.reuse, R10, R9, PT ;  /* 0x0000000a23097246 */ /* 0x040fe40003800109 */
[C---:B------:R-:W-:Y:S02]  /*1980*/  VIADDMNMX R12, R35.reuse, R14, R12, PT ;  /* 0x0000000e230c7246 */ /* 0x040fe4000380010c */
[----:B------:R-:W-:Y:S02]  /*1990*/  VIADDMNMX R35, R35, R18, R16, PT ;  /* 0x0000001223237246 */ /* 0x000fe40003800110 */
[----:B-1----:R-:W-:-:S02]  /*19a0*/  VIADDMNMX R16, R8, R7, R4, PT ;  /* 0x0000000708107246 */ /* 0x002fc40003800104 */
[C---:B------:R-:W-:Y:S01]  /*19b0*/  VIADDMNMX R17, R8.reuse, R11, R9, PT ;  /* 0x0000000b08117246 */ /* 0x040fe20003800109 */
[----:B------:R-:W1:Y:S01]  /*19c0*/  LDS.128 R4, [R0+0x1e0] ;  /* 0x0001e00000047984 */ /* 0x000e620000000c00 */
[C---:B------:R-:W-:Y:S02]  /*19d0*/  VIADDMNMX R18, R8.reuse, R15, R12, PT ;  /* 0x0000000f08127246 */ /* 0x040fe4000380010c */
[----:B------:R-:W-:Y:S01]  /*19e0*/  VIADDMNMX R19, R8, R19, R35, PT ;  /* 0x0000001308137246 */ /* 0x000fe20003800123 */
[----:B------:R-:W3:Y:S04]  /*19f0*/  LDS.128 R12, [R0+0x3e0] ;  /* 0x0003e000000c7984 */ /* 0x000ee80000000c00 */
[----:B------:R-:W4:Y:S04]  /*1a00*/  LDS.128 R8, [R0+0x2e0] ;  /* 0x0002e00000087984 */ /* 0x000f280000000c00 */
[----:B------:R-:W-:Y:S01]  /*1a10*/  LDS R35, [R3+0x3c00] ;  /* 0x003c000003237984 */ /* 0x000fe20000000800 */
[----:B0-----:R-:W-:-:S03]  /*1a20*/  VIADDMNMX R34, R33, R20, R17, PT ;  /* 0x0000001421227246 */ /* 0x001fc60003800111 */
[----:B------:R-:W0:Y:S04]  /*1a30*/  LDS R17, [R3+0x3a00] ;  /* 0x003a000003117984 */ /* 0x000e280000000800 */
[----:B------:R-:W5:Y:S01]  /*1a40*/  LDS R20, [R3+0x3b00] ;  /* 0x003b000003147984 */ /* 0x000f620000000800 */
[----:B--2---:R-:W-:Y:S02]  /*1a50*/  VIADDMNMX R21, R32, R21, R34, PT ;  /* 0x0000001520157246 */ /* 0x004fe40003800122 */
[C---:B-1----:R-:W-:Y:S02]  /*1a60*/  VIADDMNMX R4, R33.reuse, R4, R16, PT ;  /* 0x0000000421047246 */ /* 0x042fe40003800110 */
[C---:B---3--:R-:W-:Y:S02]  /*1a70*/  VIADDMNMX R12, R33.reuse, R12, R19, PT ;  /* 0x0000000c210c7246 */ /* 0x048fe40003800113 */
[----:B----4-:R-:W-:-:S02]  /*1a80*/  VIADDMNMX R8, R33, R8, R18, PT ;  /* 0x0000000821087246 */ /* 0x010fc40003800112 */
[C---:B------:R-:W-:Y:S02]  /*1a90*/  VIADDMNMX R4, R32.reuse, R5, R4, PT ;  /* 0x0000000520047246 */ /* 0x040fe40003800104 */
[C---:B------:R-:W-:Y:S02]  /*1aa0*/  VIADDMNMX R8, R32.reuse, R9, R8, PT ;  /* 0x0000000920087246 */ /* 0x040fe40003800108 */
[----:B------:R-:W-:Y:S02]  /*1ab0*/  VIADDMNMX R12, R32, R13, R12, PT ;  /* 0x0000000d200c7246 */ /* 0x000fe4000380010c */
[----:B------:R-:W-:Y:S01]  /*1ac0*/  LDS R32, [R3+0x3f00] ;  /* 0x003f000003207984 */ /* 0x000fe20000000800 */
[C---:B0-----:R-:W-:Y:S02]  /*1ad0*/  VIADDMNMX R21, R17.reuse, R22, R21, PT ;  /* 0x0000001611157246 */ /* 0x041fe40003800115 */
[C---:B------:R-:W-:Y:S01]  /*1ae0*/  VIADDMNMX R4, R17.reuse, R6, R4, PT ;  /* 0x0000000611047246 */ /* 0x040fe20003800104 */
[----:B------:R-:W-:Y:S01]  /*1af0*/  LDS R22, [R3+0x3d00] ;  /* 0x003d000003167984 */ /* 0x000fe20000000800 */
[----:B------:R-:W-:-:S02]  /*1b00*/  VIADDMNMX R8, R17, R10, R8, PT ;  /* 0x0000000a11087246 */ /* 0x000fc40003800108 */
[----:B------:R-:W-:Y:S02]  /*1b10*/  VIADDMNMX R12, R17, R14, R12, PT ;  /* 0x0000000e110c7246 */ /* 0x000fe4000380010c */
[C---:B-----5:R-:W-:Y:S01]  /*1b20*/  VIADDMNMX R23, R20.reuse, R23, R21, PT ;  /* 0x0000001714177246 */ /* 0x060fe20003800115 */
[----:B------:R-:W0:Y:S01]  /*1b30*/  LDS.128 R16, [R0+0x3f0] ;  /* 0x0003f00000107984 */ /* 0x000e220000000c00 */
[C---:B------:R-:W-:Y:S02]  /*1b40*/  VIADDMNMX R21, R20.reuse, R7, R4, PT ;  /* 0x0000000714157246 */ /* 0x040fe40003800104 */
[C---:B------:R-:W-:Y:S01]  /*1b50*/  VIADDMNMX R33, R20.reuse, R11, R8, PT ;  /* 0x0000000b14217246 */ /* 0x040fe20003800108 */
[----:B------:R-:W1:Y:S01]  /*1b60*/  LDS.128 R4, [R0+0xf0] ;  /* 0x0000f00000047984 */ /* 0x000e620000000c00 */
[----:B------:R-:W-:-:S03]  /*1b70*/  VIADDMNMX R20, R20, R15, R12, PT ;  /* 0x0000000f14147246 */ /* 0x000fc6000380010c */
[----:B------:R-:W2:Y:S04]  /*1b80*/  LDS.128 R12, [R0+0x1f0] ;  /* 0x0001f000000c7984 */ /* 0x000ea80000000c00 */
[----:B------:R-:W3:Y:S01]  /*1b90*/  LDS.128 R8, [R0+0x2f0] ;  /* 0x0002f00000087984 */ /* 0x000ee20000000c00 */
[C---:B0-----:R-:W-:Y:S02]  /*1ba0*/  VIADDMNMX R16, R35.reuse, R16, R20, PT ;  /* 0x0000001023107246 */ /* 0x041fe40003800114 */
[C---:B-1----:R-:W-:Y:S02]  /*1bb0*/  VIADDMNMX R4, R35.reuse, R4, R23, PT ;  /* 0x0000000423047246 */ /* 0x042fe40003800117 */
[----:B--2---:R-:W-:Y:S02]  /*1bc0*/  VIADDMNMX R12, R35, R12, R21, PT ;  /* 0x0000000c230c7246 */ /* 0x004fe40003800115 */
[----:B------:R-:W-:-:S02]  /*1bd0*/  VIADDMNMX R4, R22, R5, R4, PT ;  /* 0x0000000516047246 */ /* 0x000fc40003800104 */
[----:B---3--:R-:W-:Y:S02]  /*1be0*/  VIADDMNMX R8, R35, R8, R33, PT ;  /* 0x0000000823087246 */ /* 0x008fe40003800121 */
[C---:B------:R-:W-:Y:S02]  /*1bf0*/  VIADDMNMX R12, R22.reuse, R13, R12, PT ;  /* 0x0000000d160c7246 */ /* 0x040fe4000380010c */
[C---:B------:R-:W-:Y:S02]  /*1c00*/  VIADDMNMX R8, R22.reuse, R9, R8, PT ;  /* 0x0000000916087246 */ /* 0x040fe40003800108 */
[----:B------:R-:W-:Y:S02]  /*1c10*/  VIADDMNMX R16, R22, R17, R16, PT ;  /* 0x0000001116107246 */ /* 0x000fe40003800110 */
[C---:B------:R-:W-:Y:S02]  /*1c20*/  VIADDMNMX R4, R37.reuse, R6, R4, PT ;  /* 0x0000000625047246 */ /* 0x040fe40003800104 */
[----:B------:R-:W-:-:S02]  /*1c30*/  VIADDMNMX R12, R37, R14, R12, PT ;  /* 0x0000000e250c7246 */ /* 0x000fc4000380010c */
[C---:B------:R-:W-:Y:S02]  /*1c40*/  VIADDMNMX R8, R37.reuse, R10, R8, PT ;  /* 0x0000000a25087246 */ /* 0x040fe40003800108 */
[----:B------:R-:W-:Y:S02]  /*1c50*/  VIADDMNMX R16, R37, R18, R16, PT ;  /* 0x0000001225107246 */ /* 0x000fe40003800110 */
[C---:B------:R-:W-:Y:S02]  /*1c60*/  VIADDMNMX R7, R32.reuse, R7, R4, PT ;  /* 0x0000000720077246 */ /* 0x040fe40003800104 */
[C---:B------:R-:W-:Y:S02]  /*1c70*/  VIADDMNMX R15, R32.reuse, R15, R12, PT ;  /* 0x0000000f200f7246 */ /* 0x040fe4000380010c */
[C---:B------:R-:W-:Y:S02]  /*1c80*/  VIADDMNMX R11, R32.reuse, R11, R8, PT ;  /* 0x0000000b200b7246 */ /* 0x040fe40003800108 */
[----:B------:R-:W-:Y:S01]  /*1c90*/  VIADDMNMX R19, R32, R19, R16, PT ;  /* 0x0000001320137246 */ /* 0x000fe20003800110 */
[----:B------:R-:W-:Y:S04]  /*1ca0*/  STG.E desc[UR8][R30.64], R7 ;  /* 0x000000071e007986 */ /* 0x000fe8000c101908 */
[----:B------:R-:W-:Y:S04]  /*1cb0*/  STG.E desc[UR8][R28.64], R15 ;  /* 0x0000000f1c007986 */ /* 0x000fe8000c101908 */
[----:B------:R-:W-:Y:S04]  /*1cc0*/  STG.E desc[UR8][R26.64], R11 ;  /* 0x0000000b1a007986 */ /* 0x000fe8000c101908 */
[----:B------:R-:W-:Y:S04]  /*1cd0*/  STS [R2], R7 ;  /* 0x0000000702007388 */ /* 0x000fe80000000800 */
[----:B------:R-:W-:Y:S04]  /*1ce0*/  STS [R2+0x100], R15 ;  /* 0x0001000f02007388 */ /* 0x000fe80000000800 */
[----:B------:R-:W-:Y:S04]  /*1cf0*/  STS [R2+0x200], R11 ;  /* 0x0002000b02007388 */ /* 0x000fe80000000800 */
[----:B------:R-:W-:Y:S04]  /*1d00*/  STS [R2+0x300], R19 ;  /* 0x0003001302007388 */ /* 0x000fe80000000800 */
[----:B------:R-:W-:Y:S01]  /*1d10*/  STG.E desc[UR8][R24.64], R19 ;  /* 0x0000001318007986 */ /* 0x000fe2000c101908 */
[----:B------:R-:W-:Y:S05]  /*1d20*/  EXIT ;  /* 0x000000000000794d */ /* 0x000fea0003800000 */
.L_x_0:
[----:B------:R-:W-:-:S00]  /*1d30*/  BRA `(.L_x_0) ;  /* 0xfffffffc00fc7947 */ /* 0x000fc0000383ffff */
[----:B------:R-:W-:-:S00]  /*1d40*/  NOP ;  /* 0x0000000000007918 */ /* 0x000fc00000000000 */
        /* <DEDUP_REMOVED lines=11> */
.L_x_3:


//--------------------- .text._Z6Phase2Piii       --------------------------
	.section	.text._Z6Phase2Piii,"ax",@progbits
	.align	128
        .global         _Z6Phase2Piii
        .type           _Z6Phase2Piii,@function
        .size           _Z6Phase2Piii,(.L_x_4 - _Z6Phase2Piii)
        .other          _Z6Phase2Piii,@"STO_CUDA_ENTRY STV_DEFAULT"
_Z6Phase2Piii:
.text._Z6Phase2Piii:
[----:B------:R-:W-:Y:S01]  /*0000*/  LDC R1, c[0x0][0x37c] ;  /* 0x0000df00ff017b82 */ /* 0x000fe20000000800 */
[----:B------:R-:W0:Y:S07]  /*0010*/  S2R R0, SR_CTAID.Y ;  /* 0x0000000000007919 */ /* 0x000e2e0000002600 */
[----:B------:R-:W0:Y:S02]  /*0020*/  LDC R3, c[0x0][0x388] ;  /* 0x0000e200ff037b82 */ /* 0x000e240000000800 */
[----:B0-----:R-:W-:-:S13]  /*0030*/  ISETP.NE.AND P0, PT, R0, R3, PT ;  /* 0x000000030000720c */ /* 0x001fda0003f05270 */
[----:B------:R-:W-:Y:S05]  /*0040*/  @!P0 EXIT ;  /* 0x000000000000894d */ /* 0x000fea0003800000 */
[----:B------:R-:W0:Y:S01]  /*0050*/  S2R R18, SR_TID.Y ;  /* 0x0000000000127919 */ /* 0x000e220000002200 */
[----:B------:R-:W1:Y:S01]  /*0060*/  LDC R17, c[0x0][0x38c] ;  /* 0x0000e300ff117b82 */ /* 0x000e620000000800 */
[----:B------:R-:W2:Y:S01]  /*0070*/  LDCU.64 UR8, c[0x0][0x358] ;  /* 0x00006b00ff0877ac */ /* 0x000ea20008000a00 */
[----:B------:R-:W3:Y:S06]  /*0080*/  S2R R19, SR_TID.X ;  /* 0x0000000000137919 */ /* 0x000eec0000002100 */
[----:B------:R-:W4:Y:S01]  /*0090*/  LDC.64 R8, c[0x0][0x380] ;  /* 0x0000e000ff087b82 */ /* 0x000f220000000a00 */
[----:B0-----:R-:W-:-:S02]  /*00a0*/  IMAD R2, R3, 0x10, R18 ;  /* 0x0000001003027824 */ /* 0x001fc400078e0212 */
[--C-:B---3--:R-:W-:Y:S02]  /*00b0*/  IMAD R10, R3, 0x40, R19.reuse ;  /* 0x00000040030a7824 */ /* 0x108fe400078e0213 */
[----:B------:R-:W-:Y:S02]  /*00c0*/  IMAD.SHL.U32 R2, R2, 0x4, RZ ;  /* 0x0000000402027824 */ /* 0x000fe400078e00ff */
[----:B------:R-:W-:Y:S02]  /*00d0*/  IMAD R3, R0, 0x40, R19 ;  /* 0x0000004000037824 */ /* 0x000fe400078e0213 */
[CC--:B-1----:R-:W-:Y:S02]  /*00e0*/  IMAD R13, R2.reuse, R17.reuse, R10 ;  /* 0x00000011020d7224 */ /* 0x0c2fe400078e020a */
[----:B------:R-:W-:Y:S02]  /*00f0*/  IMAD R3, R2, R17, R3 ;  /* 0x0000001102037224 */ /* 0x000fe400078e0203 */
[----:B----4-:R-:W-:-:S04]  /*0100*/  IMAD.WIDE R12, R13, 0x4, R8 ;  /* 0x000000040d0c7825 */ /* 0x010fc800078e0208 */
[----:B------:R-:W-:Y:S01]  /*0110*/  IMAD.WIDE R2, R3, 0x4, R8 ;  /* 0x0000000403027825 */ /* 0x000fe200078e0208 */
[----:B--2---:R-:W2:Y:S03]  /*0120*/  LDG.E R16, desc[UR8][R12.64] ;  /* 0x000000080c107981 */ /* 0x004ea6000c1e1900 */
[C---:B------:R-:W-:Y:S01]  /*0130*/  IMAD.WIDE R14, R17.reuse, 0x4, R12 ;  /* 0x00000004110e7825 */ /* 0x040fe200078e020c */
[----:B------:R-:W0:Y:S01]  /*0140*/  S2UR UR6, SR_CgaCtaId ;  /* 0x00000000000679c3 */ /* 0x000e220000008800 */
[----:B------:R-:W-:Y:S01]  /*0150*/  UMOV UR4, 0x400 ;  /* 0x0000040000047882 */ /* 0x000fe20000000000 */
[----:B------:R-:W3:Y:S01]  /*0160*/  LDG.E R21, desc[UR8][R2.64] ;  /* 0x0000000802157981 */ /* 0x000ee2000c1e1900 */
[----:B------:R-:W-:-:S03]  /*0170*/  IMAD.WIDE R28, R17, 0x4, R14 ;  /* 0x00000004111c7825 */ /* 0x000fc600078e020e */
[----:B------:R-:W4:Y:S01]  /*0180*/  LDG.E R27, desc[UR8][R14.64] ;  /* 0x000000080e1b7981 */ /* 0x000f22000c1e1900 */
[----:B------:R-:W-:-:S03]  /*0190*/  IMAD.WIDE R4, R17, 0x4, R2 ;  /* 0x0000000411047825 */ /* 0x000fc600078e0202 */
[----:B------:R1:W5:Y:S01]  /*01a0*/  LDG.E R26, desc[UR8][R28.64] ;  /* 0x000000081c1a7981 */ /* 0x000362000c1e1900 */
[----:B------:R-:W-:-:S03]  /*01b0*/  IMAD.WIDE R24, R17, 0x4, R28 ;  /* 0x0000000411187825 */ /* 0x000fc600078e021c */
[----:B------:R-:W3:Y:S04]  /*01c0*/  LDG.E R22, desc[UR8][R4.64] ;  /* 0x0000000804167981 */ /* 0x000ee8000c1e1900 */
[----:B------:R1:W3:Y:S01]  /*01d0*/  LDG.E R24, desc[UR8][R24.64] ;  /* 0x0000000818187981 */ /* 0x0002e2000c1e1900 */
[----:B------:R-:W-:-:S04]  /*01e0*/  IMAD R11, R0, 0x10, R18 ;  /* 0x00000010000b7824 */ /* 0x000fc800078e0212 */
[----:B------:R-:W-:-:S04]  /*01f0*/  IMAD.SHL.U32 R11, R11, 0x4, RZ ;  /* 0x000000040b0b7824 */ /* 0x000fc800078e00ff */
[----:B------:R-:W-:Y:S01]  /*0200*/  IMAD R11, R11, R17, R10 ;  /* 0x000000110b0b7224 */ /* 0x000fe200078e020a */
[----:B0-----:R-:W-:-:S03]  /*0210*/  ULEA UR7, UR6, UR4, 0x18 ;  /* 0x0000000406077291 */ /* 0x001fc6000f8ec0ff */
[----:B------:R-:W-:Y:S01]  /*0220*/  IMAD.WIDE R8, R11, 0x4, R8 ;  /* 0x000000040b087825 */ /* 0x000fe200078e0208 */
[----:B------:R-:W-:Y:S02]  /*0230*/  UIADD3 UR5, UPT, UPT, UR4, 0x4000, URZ ;  /* 0x0000400004057890 */ /* 0x000fe4000fffe0ff */
[----:B------:R-:W-:Y:S02]  /*0240*/  LEA R0, R18, UR7, 0xa ;  /* 0x0000000712007c11 */ /* 0x000fe4000f8e50ff */
[----:B------:R-:W-:Y:S01]  /*0250*/  ULEA UR5, UR6, UR5, 0x18 ;  /* 0x0000000506057291 */ /* 0x000fe2000f8ec0ff */
[----:B------:R-:W-:-:S04]  /*0260*/  IMAD.WIDE R10, R17, 0x4, R8 ;  /* 0x00000004110a7825 */ /* 0x000fc800078e0208 */
[----:B------:R-:W-:Y:S01]  /*0270*/  IMAD.WIDE R6, R17, 0x4, R4 ;  /* 0x0000000411067825 */ /* 0x000fe200078e0204 */
[----:B------:R-:W-:-:S03]  /*0280*/  LEA R23, R19, UR5, 0x2 ;  /* 0x0000000513177c11 */ /* 0x000fc6000f8e10ff */
[----:B-1----:R-:W-:Y:S01]  /*0290*/  IMAD R29, R19, 0x4, R0 ;  /* 0x00000004131d7824 */ /* 0x002fe200078e0200 */
[----:B------:R-:W3:Y:S01]  /*02a0*/  LDG.E R20, desc[UR8][R6.64] ;  /* 0x0000000806147981 */ /* 0x000ee2000c1e1900 */
[----:B------:R-:W-:-:S04]  /*02b0*/  IMAD.WIDE R14, R17, 0x4, R10 ;  /* 0x00000004110e7825 */ /* 0x000fc800078e020a */
[----:B------:R-:W-:-:S04]  /*02c0*/  IMAD.WIDE R12, R17, 0x4, R6 ;  /* 0x00000004110c7825 */ /* 0x000fc800078e0206 */
[----:B------:R-:W-:Y:S01]  /*02d0*/  IMAD R25, R18, 0x400, R23 ;  /* 0x0000040012197824 */ /* 0x000fe200078e0217 */
[----:B------:R-:W3:Y:S04]  /*02e0*/  LDG.E R28, desc[UR8][R12.64] ;  /* 0x000000080c1c7981 */ /* 0x000ee8000c1e1900 */
[----:B--2---:R0:W-:Y:S02]  /*02f0*/  STS [R29], R16 ;  /* 0x000000101d007388 */ /* 0x0041e40000000800 */
[----:B0-----:R-:W-:Y:S02]  /*0300*/  IMAD.WIDE R16, R17, 0x4, R14 ;  /* 0x0000000411107825 */ /* 0x001fe400078e020e */
[----:B----4-:R0:W-:Y:S04]  /*0310*/  STS [R29+0x100], R27 ;  /* 0x0001001b1d007388 */ /* 0x0101e80000000800 */
[----:B-----5:R1:W-:Y:S04]  /*0320*/  STS [R29+0x200], R26 ;  /* 0x0002001a1d007388 */ /* 0x0203e80000000800 */
[----:B0-----:R-:W2:Y:S04]  /*0330*/  LDG.E R27, desc[UR8][R8.64] ;  /* 0x00000008081b7981 */ /* 0x001ea8000c1e1900 */
[----:B---3--:R0:W-:Y:S04]  /*0340*/  STS [R29+0x300], R24 ;  /* 0x000300181d007388 */ /* 0x0081e80000000800 */
[----:B------:R3:W-:Y:S04]  /*0350*/  STS [R25+0x100], R22 ;  /* 0x0001001619007388 */ /* 0x0007e80000000800 */
[----:B-1----:R-:W4:Y:S04]  /*0360*/  LDG.E R26, desc[UR8][R10.64] ;  /* 0x000000080a1a7981 */ /* 0x002f28000c1e1900 */
[----:B0-----:R-:W5:Y:S04]  /*0370*/  LDG.E R24, desc[UR8][R16.64] ;  /* 0x0000000810187981 */ /* 0x001f68000c1e1900 */
[----:B---3--:R-:W3:Y:S01]  /*0380*/  LDG.E R22, desc[UR8][R14.64] ;  /* 0x000000080e167981 */ /* 0x008ee2000c1e1900 */
[----:B------:R-:W-:-:S04]  /*0390*/  UIADD3 UR4, UPT, UPT, UR4, 0x8000, URZ ;  /* 0x0000800004047890 */ /* 0x000fc8000fffe0ff */
[----:B------:R-:W-:Y:S01]  /*03a0*/  ULEA UR4, UR6, UR4, 0x18 ;  /* 0x0000000406047291 */ /* 0x000fe2000f8ec0ff */
[----:B------:R0:W-:Y:S05]  /*03b0*/  STS [R25], R21 ;  /* 0x0000001519007388 */ /* 0x0001ea0000000800 */
[----:B------:R-:W-:Y:S01]  /*03c0*/  LEA R18, R18, UR4, 0xa ;  /* 0x0000000412127c11 */ /* 0x000fe2000f8e50ff */
[----:B------:R-:W-:Y:S04]  /*03d0*/  STS [R25+0x200], R20 ;  /* 0x0002001419007388 */ /* 0x000fe80000000800 */
[C---:B0-----:R-:W-:Y:S01]  /*03e0*/  IMAD R21, R19.reuse, 0x4, R18 ;  /* 0x0000000413157824 */ /* 0x041fe200078e0212 */
[----:B------:R-:W-:Y:S01]  /*03f0*/  STS [R25+0x300], R28 ;  /* 0x0003001c19007388 */ /* 0x000fe20000000800 */
[----:B------:R-:W-:-:S03]  /*0400*/  LEA R19, R19, UR7, 0x2 ;  /* 0x0000000713137c11 */ /* 0x000fc6000f8e10ff */
[----:B--2---:R-:W-:Y:S04]  /*0410*/  STS [R21], R27 ;  /* 0x0000001b15007388 */ /* 0x004fe80000000800 */
[----:B----4-:R-:W-:Y:S04]  /*0420*/  STS [R21+0x100], R26 ;  /* 0x0001001a15007388 */ /* 0x010fe80000000800 */
[----:B-----5:R-:W-:Y:S04]  /*0430*/  STS [R21+0x300], R24 ;  /* 0x0003001815007388 */ /* 0x020fe80000000800 */
[----:B---3--:R-:W-:Y:S01]  /*0440*/  STS [R21+0x200], R22 ;  /* 0x0002001615007388 */ /* 0x008fe20000000800 */
[----:B------:R-:W-:Y:S06]  /*0450*/  BAR.SYNC.DEFER_BLOCKING 0x0 ;  /* 0x0000000000007b1d */ /* 0x000fec0000010000 */
[----:B------:R-:W-:Y:S04]  /*0460*/  LDS R20, [R25] ;  /* 0x0000000019147984 */ /* 0x000fe80000000800 */
[----:B------:R-:W-:Y:S04]  /*0470*/  LDS R29, [R0] ;  /* 0x00000000001d7984 */ /* 0x000fe80000000800 */
[----:B------:R-:W0:Y:S04]  /*0480*/  LDS R22, [R23] ;  /* 0x0000000017167984 */ /* 0x000e280000000800 */
[----:B------:R-:W-:Y:S01]  /*0490*/  LDS R28, [R25+0x100] ;  /* 0x00010000191c7984 */ /* 0x000fe20000000800 */
[----:B0-----:R-:W-:-:S05]  /*04a0*/  VIADDMNMX R29, R22, R29, R20, PT ;  /* 0x0000001d161d7246 */ /* 0x001fca0003800114 */
[----:B------:R-:W-:Y:S04]  /*04b0*/  STS [R25], R29 ;  /* 0x0000001d19007388 */ /* 0x000fe80000000800 */
[----:B------:R-:W-:Y:S04]  /*04c0*/  LDS R27, [R0+0x100] ;  /* 0x00010000001b7984 */ /* 0x000fe80000000800 */
[----:B------:R-:W0:Y:S02]  /*04d0*/  LDS R20, [R23] ;  /* 0x0000000017147984 */ /* 0x000e240000000800 */
[----:B0-----:R-:W-:-:S02]  /*04e0*/  VIADDMNMX R28, R20, R27, R28, PT ;  /* 0x0000001b141c7246 */ /* 0x001fc4000380011c */
[----:B------:R-:W-:Y:S04]  /*04f0*/  LDS R27, [R25+0x200] ;  /* 0x00020000191b7984 */ /* 0x000fe80000000800 */
[----:B------:R-:W-:Y:S04]  /*0500*/  STS [R25+0x100], R28 ;  /* 0x0001001c19007388 */ /* 0x000fe80000000800 */
[----:B------:R-:W0:Y:S02]  /*0510*/  LDS R22, [R0+0x200] ;  /* 0x0002000000167984 */ /* 0x000e240000000800 */
[----:B0-----:R-:W-:-:S02]  /*0520*/  VIADDMNMX R22, R20, R22, R27, PT ;  /* 0x0000001614167246 */ /* 0x001fc4000380011b */
[----:B------:R-:W-:Y:S04]  /*0530*/  LDS R27, [R25+0x300] ;  /* 0x00030000191b7984 */ /* 0x000fe80000000800 */
[----:B------:R-:W-:Y:S04]  /*0540*/  STS [R25+0x200], R22 ;  /* 0x0002001619007388 */ /* 0x000fe80000000800 */
[----:B------:R-:W0:Y:S02]  /*0550*/  LDS R24, [R0+0x300] ;  /* 0x0003000000187984 */ /* 0x000e240000000800 */
[----:B0-----:R-:W-:-:S05]  /*0560*/  VIADDMNMX R24, R20, R24, R27, PT ;  /* 0x0000001814187246 */ /* 0x001fca000380011b */
[----:B------:R-:W-:Y:S04]  /*0570*/  STS [R25+0x300], R24 ;  /* 0x0003001819007388 */ /* 0x000fe80000000800 */
[----:B------:R-:W-:Y:S04]  /*0580*/  LDS R27, [R21] ;  /* 0x00000000151b7984 */ /* 0x000fe80000000800 */
[----:B------:R-:W-:Y:S04]  /*0590*/  LDS R26, [R18] ;  /* 0x00000000121a7984 */ /* 0x000fe80000000800 */
[----:B------:R-:W0:Y:S02]  /*05a0*/  LDS R20, [R19] ;  /* 0x0000000013147984 */ /* 0x000e240000000800 */
[----:B0-----:R-:W-:-:S02]  /*05b0*/  VIADDMNMX R26, R20, R26, R27, PT ;  /* 0x0000001a141a7246 */ /* 0x001fc4000380011b */
[----:B------:R-:W-:Y:S04]  /*05c0*/  LDS R27, [R21+0x100] ;  /* 0x00010000151b7984 */ /* 0x000fe80000000800 */
[----:B------:R-:W-:Y:S04]  /*05d0*/  STS [R21], R26 ;  /* 0x0000001a15007388 */ /* 0x000fe80000000800 */
[----:B------:R-:W0:Y:S02]  /*05e0*/  LDS R22, [R18+0x100] ;  /* 0x0001000012167984 */ /* 0x000e240000000800 */
        /* <DEDUP_REMOVED lines=9> */
[----:B------:R-:W-:Y:S01]  /*0680*/  STS [R21+0x300], R28 ;  /* 0x0003001c15007388 */ /* 0x000fe20000000800 */
[----:B------:R-:W-:Y:S06]  /*0690*/  BAR.SYNC.DEFER_BLOCKING 0x0 ;  /* 0x0000000000007b1d */ /* 0x000fec0000010000 */
[----:B------:R-:W-:Y:S04]  /*06a0*/  LDS R20, [R25] ;  /* 0x0000000019147984 */ /* 0x000fe80000000800 */
[----:B------:R-:W-:Y:S04]  /*06b0*/  LDS R27, [R0+0x4] ;  /* 0x00000400001b7984 */ /* 0x000fe80000000800 */
[----:B------:R-:W0:Y:S02]  /*06c0*/  LDS R22, [R23+0x100] ;  /* 0x0001000017167984 */ /* 0x000e240000000800 */
[----:B0-----:R-:W-:-:S02]  /*06d0*/  VIADDMNMX R20, R22, R27, R20, PT ;  /* 0x0000001b16147246 */ /* 0x001fc40003800114 */
[----:B------:R-:W-:Y:S04]  /*06e0*/  LDS R27, [R25+0x100] ;  /* 0x00010000191b7984 */ /* 0x000fe80000000800 */
[----:B------:R-:W-:Y:S04]  /*06f0*/  STS [R25], R20 ;  /* 0x0000001419007388 */ /* 0x000fe80000000800 */
[----:B------:R-:W0:Y:S02]  /*0700*/  LDS R24, [R0+0x104] ;  /* 0x0001040000187984 */ /* 0x000e240000000800 */
[----:B0-----:R-:W-:-:S02]  /*0710*/  VIADDMNMX R24, R22, R24, R27, PT ;  /* 0x0000001816187246 */ /* 0x001fc4000380011b */
[----:B------:R-:W-:Y:S04]  /*0720*/  LDS R22, [R25+0x200] ;  /* 0x0002000019167984 */ /* 0x000fe80000000800 */
[----:B------:R-:W-:Y:S04]  /*0730*/  STS [R25+0x100], R24 ;  /* 0x0001001819007388 */ /* 0x000fe80000000800 */
[----:B------:R-:W-:Y:S04]  /*0740*/  LDS R27, [R0+0x204] ;  /* 0x00020400001b7984 */ /* 0x000fe80000000800 */
        /* <DEDUP_REMOVED lines=39> */
[----:B------:R-:W-:Y:S04]  /*09c0*/  LDS R27, [R0+0x308] ;  /* 0x00030800001b7984 */ /* 0x000fe80000000800 */
        /* <DEDUP_REMOVED lines=62> */
[----:B------:R-:W-:Y:S04]  /*0db0*/  LDS R24, [R0+0x110] ;  /* 0x0001100000187984 */ /* 0x000fe80000000800 */
        /* <DEDUP_REMOVED lines=2103> */
[----:B------:R-:W-:Y:S04]  /*9130*/  LDS R23, [R23+0x3f00] ;  /* 0x003f000017177984 */ /* 0x000fe80000000800 */
[----:B------:R-:W-:Y:S04]  /*9140*/  LDS R20, [R25] ;  /* 0x0000000019147984 */ /* 0x000fe80000000800 */
        /* <DEDUP_REMOVED lines=15> */
[----:B------:R-:W-:Y:S04]  /*9240*/  LDS R19, [R19+0x3f00] ;  /* 0x003f000013137984 */ /* 0x000fe80000000800 */
[----:B------:R-:W-:Y:S04]  /*9250*/  LDS R20, [R21] ;  /* 0x0000000015147984 */ /* 0x000fe80000000800 */
[----:B------:R-:W0:Y:S04]  /*9260*/  LDS R23, [R18+0xfc] ;  /* 0x0000fc0012177984 */ /* 0x000e280000000800 */
[----:B------:R-:W-:Y:S04]  /*9270*/  LDS R22, [R21+0x100] ;  /* 0x0001000015167984 */ /* 0x000fe80000000800 */
[----:B------:R-:W-:Y:S04]  /*9280*/  LDS R0, [R21+0x200] ;  /* 0x0002000015007984 */ /* 0x000fe80000000800 */
[----:B------:R-:W-:Y:S01]  /*9290*/  LDS R24, [R21+0x300] ;  /* 0x0003000015187984 */ /* 0x000fe20000000800 */
[----:B0-----:R-:W-:-:S05]  /*92a0*/  VIADDMNMX R20, R19, R23, R20, PT ;  /* 0x0000001713147246 */ /* 0x001fca0003800114 */
[----:B------:R-:W-:Y:S04]  /*92b0*/  STS [R21], R20 ;  /* 0x0000001415007388 */ /* 0x000fe80000000800 */
[----:B------:R-:W0:Y:S02]  /*92c0*/  LDS R23, [R18+0x1fc] ;  /* 0x0001fc0012177984 */ /* 0x000e240000000800 */
[----:B0-----:R-:W-:-:S05]  /*92d0*/  VIADDMNMX R22, R19, R23, R22, PT ;  /* 0x0000001713167246 */ /* 0x001fca0003800116 */
[----:B------:R-:W-:Y:S04]  /*92e0*/  STS [R21+0x100], R22 ;  /* 0x0001001615007388 */ /* 0x000fe80000000800 */
[----:B------:R-:W0:Y:S02]  /*92f0*/  LDS R23, [R18+0x2fc] ;  /* 0x0002fc0012177984 */ /* 0x000e240000000800 */
[----:B0-----:R-:W-:-:S05]  /*9300*/  VIADDMNMX R0, R19, R23, R0, PT ;  /* 0x0000001713007246 */ /* 0x001fca0003800100 */
[----:B------:R-:W-:Y:S04]  /*9310*/  STS [R21+0x200], R0 ;  /* 0x0002000015007388 */ /* 0x000fe80000000800 */
[----:B------:R-:W0:Y:S02]  /*9320*/  LDS R23, [R18+0x3fc] ;  /* 0x0003fc0012177984 */ /* 0x000e240000000800 */
[----:B0-----:R-:W-:-:S05]  /*9330*/  VIADDMNMX R24, R19, R23, R24, PT ;  /* 0x0000001713187246 */ /* 0x001fca0003800118 */
[----:B------:R-:W-:Y:S01]  /*9340*/  STS [R21+0x300], R24 ;  /* 0x0003001815007388 */ /* 0x000fe20000000800 */
[----:B------:R-:W-:Y:S06]  /*9350*/  BAR.SYNC.DEFER_BLOCKING 0x0 ;  /* 0x0000000000007b1d */ /* 0x000fec0000010000 */
[----:B------:R-:W0:Y:S04]  /*9360*/  LDS R19, [R25] ;  /* 0x0000000019137984 */ /* 0x000e280000000800 */
[----:B------:R-:W1:Y:S04]  /*9370*/  LDS R23, [R25+0x100] ;  /* 0x0001000019177984 */ /* 0x000e680000000800 */
[----:B------:R-:W2:Y:S04]  /*9380*/  LDS R27, [R25+0x200] ;  /* 0x00020000191b7984 */ /* 0x000ea80000000800 */
[----:B------:R-:W3:Y:S04]  /*9390*/  LDS R29, [R25+0x300] ;  /* 0x00030000191d7984 */ /* 0x000ee80000000800 */
[----:B------:R-:W4:Y:S04]  /*93a0*/  LDS R20, [R21] ;  /* 0x0000000015147984 */ /* 0x000f280000000800 */
[----:B------:R-:W5:Y:S04]  /*93b0*/  LDS R22, [R21+0x100] ;  /* 0x0001000015167984 */ /* 0x000f680000000800 */
[----:B------:R-:W5:Y:S04]  /*93c0*/  LDS R0, [R21+0x200] ;  /* 0x0002000015007984 */ /* 0x000f680000000800 */
[----:B------:R-:W5:Y:S04]  /*93d0*/  LDS R18, [R21+0x300] ;  /* 0x0003000015127984 */ /* 0x000f680000000800 */
[----:B0-----:R-:W-:Y:S04]  /*93e0*/  STG.E desc[UR8][R2.64], R19 ;  /* 0x0000001302007986 */ /* 0x001fe8000c101908 */
[----:B-1----:R-:W-:Y:S04]  /*93f0*/  STG.E desc[UR8][R4.64], R23 ;  /* 0x0000001704007986 */ /* 0x002fe8000c101908 */
[----:B--2---:R-:W-:Y:S04]  /*9400*/  STG.E desc[UR8][R6.64], R27 ;  /* 0x0000001b06007986 */ /* 0x004fe8000c101908 */
[----:B---3--:R-:W-:Y:S04]  /*9410*/  STG.E desc[UR8][R12.64], R29 ;  /* 0x0000001d0c007986 */ /* 0x008fe8000c101908 */
[----:B----4-:R-:W-:Y:S04]  /*9420*/  STG.E desc[UR8][R8.64], R20 ;  /* 0x0000001408007986 */ /* 0x010fe8000c101908 */
[----:B-----5:R-:W-:Y:S04]  /*9430*/  STG.E desc[UR8][R10.64], R22 ;  /* 0x000000160a007986 */ /* 0x020fe8000c101908 */
[----:B------:R-:W-:Y:S04]  /*9440*/  STG.E desc[UR8][R14.64], R0 ;  /* 0x000000000e007986 */ /* 0x000fe8000c101908 */
[----:B------:R-:W-:Y:S01]  /*9450*/  STG.E desc[UR8][R16.64], R18 ;  /* 0x0000001210007986 */ /* 0x000fe2000c101908 */
[----:B------:R-:W-:Y:S05]  /*9460*/  EXIT ;  /* 0x000000000000794d */ /* 0x000fea0003800000 */
.L_x_1:
        /* <DEDUP_REMOVED lines=9> */
.L_x_4:


//--------------------- .text._Z6Phase1Piii       --------------------------
	.section	.text._Z6Phase1Piii,"ax",@progbits
	.align	128
        .global         _Z6Phase1Piii
        .type           _Z6Phase1Piii,@function
        .size           _Z6Phase1Piii,(.L_x_5 - _Z6Phase1Piii)
        .other          _Z6Phase1Piii,@"STO_CUDA_ENTRY STV_DEFAULT"
_Z6Phase1Piii:
.text._Z6Phase1Piii:
[----:B------:R-:W-:Y:S01]  /*0000*/  LDC R1, c[0x0][0x37c] ;  /* 0x0000df00ff017b82 */ /* 0x000fe20000000800 */
[----:B------:R-:W0:Y:S07]  /*0010*/  S2R R11, SR_TID.X ;  /* 0x00000000000b7919 */ /* 0x000e2e0000002100 */
[----:B------:R-:W1:Y:S01]  /*0020*/  LDC.64 R12, c[0x0][0x388] ;  /* 0x0000e200ff0c7b82 */ /* 0x000e620000000a00 */
[----:B------:R-:W2:Y:S01]  /*0030*/  LDCU.64 UR6, c[0x0][0x358] ;  /* 0x00006b00ff0677ac */ /* 0x000ea20008000a00 */
[----:B------:R-:W3:Y:S06]  /*0040*/  S2R R21, SR_TID.Y ;  /* 0x0000000000157919 */ /* 0x000eec0000002200 */
[----:B------:R-:W4:Y:S01]  /*0050*/  LDC.64 R2, c[0x0][0x380] ;  /* 0x0000e000ff027b82 */ /* 0x000f220000000a00 */
[----:B-1----:R-:W-:-:S04]  /*0060*/  IMAD.SHL.U32 R0, R12, 0x40, RZ ;  /* 0x000000400c007824 */ /* 0x002fc800078e00ff */
[----:B0-----:R-:W-:Y:S02]  /*0070*/  IMAD.IADD R4, R0, 0x1, R11 ;  /* 0x0000000100047824 */ /* 0x001fe400078e020b */
[----:B---3--:R-:W-:-:S04]  /*0080*/  IMAD R0, R21, 0x4, R0 ;  /* 0x0000000415007824 */ /* 0x008fc800078e0200 */
[----:B------:R-:W-:-:S04]  /*0090*/  IMAD R5, R0, R13, R4 ;  /* 0x0000000d00057224 */ /* 0x000fc800078e0204 */
[----:B----4-:R-:W-:-:S04]  /*00a0*/  IMAD.WIDE R2, R5, 0x4, R2 ;  /* 0x0000000405027825 */ /* 0x010fc800078e0202 */
[----:B------:R-:W-:-:S05]  /*00b0*/  IMAD.WIDE R8, R13, 0x4, R2 ;  /* 0x000000040d087825 */ /* 0x000fca00078e0202 */
[----:B--2---:R-:W2:Y:S01]  /*00c0*/  LDG.E R15, desc[UR6][R8.64] ;  /* 0x00000006080f7981 */ /* 0x004ea2000c1e1900 */
[----:B------:R-:W-:-:S05]  /*00d0*/  IMAD.WIDE R6, R13, 0x4, R8 ;  /* 0x000000040d067825 */ /* 0x000fca00078e0208 */
[----:B------:R-:W3:Y:S01]  /*00e0*/  LDG.E R17, desc[UR6][R6.64] ;  /* 0x0000000606117981 */ /* 0x000ee2000c1e1900 */
[----:B------:R-:W-:-:S03]  /*00f0*/  IMAD.WIDE R4, R13, 0x4, R6 ;  /* 0x000000040d047825 */ /* 0x000fc600078e0206 */
[----:B------:R-:W4:Y:S04]  /*0100*/  LDG.E R13, desc[UR6][R2.64] ;  /* 0x00000006020d7981 */ /* 0x000f28000c1e1900 */
[----:B------:R-:W5:Y:S01]  /*0110*/  LDG.E R19, desc[UR6][R4.64] ;  /* 0x0000000604137981 */ /* 0x000f62000c1e1900 */
[----:B------:R-:W0:Y:S01]  /*0120*/  S2UR UR5, SR_CgaCtaId ;  /* 0x00000000000579c3 */ /* 0x000e220000008800 */
[----:B------:R-:W-:Y:S02]  /*0130*/  UMOV UR4, 0x400 ;  /* 0x0000040000047882 */ /* 0x000fe40000000000 */
[----:B0-----:R-:W-:-:S06]  /*0140*/  ULEA UR4, UR5, UR4, 0x18 ;  /* 0x0000000405047291 */ /* 0x001fcc000f8ec0ff */
[----:B------:R-:W-:-:S05]  /*0150*/  LEA R10, R21, UR4, 0xa ;  /* 0x00000004150a7c11 */ /* 0x000fca000f8e50ff */
[C---:B------:R-:W-:Y:S01]  /*0160*/  IMAD R0, R11.reuse, 0x4, R10 ;  /* 0x000000040b007824 */ /* 0x040fe200078e020a */
[----:B------:R-:W-:-:S04]  /*0170*/  LEA R11, R11, UR4, 0x2 ;  /* 0x000000040b0b7c11 */ /* 0x000fc8000f8e10ff */
[----:B--2---:R-:W-:Y:S04]  /*0180*/  STS [R0+0x100], R15 ;  /* 0x0001000f00007388 */ /* 0x004fe80000000800 */
[----:B---3--:R-:W-:Y:S04]  /*0190*/  STS [R0+0x200], R17 ;  /* 0x0002001100007388 */ /* 0x008fe80000000800 */
[----:B----4-:R-:W-:Y:S04]  /*01a0*/  STS [R0], R13 ;  /* 0x0000000d00007388 */ /* 0x010fe80000000800 */
[----:B-----5:R-:W-:Y:S01]  /*01b0*/  STS [R0+0x300], R19 ;  /* 0x0003001300007388 */ /* 0x020fe20000000800 */
[----:B------:R-:W-:Y:S06]  /*01c0*/  BAR.SYNC.DEFER_BLOCKING 0x0 ;  /* 0x0000000000007b1d */ /* 0x000fec0000010000 */
[----:B------:R-:W-:Y:S04]  /*01d0*/  LDS R12, [R0] ;  /* 0x00000000000c7984 */ /* 0x000fe80000000800 */
[----:B------:R-:W-:Y:S04]  /*01e0*/  LDS R21, [R10] ;  /* 0x000000000a157984 */ /* 0x000fe80000000800 */
[----:B------:R-:W0:Y:S04]  /*01f0*/  LDS R14, [R11] ;  /* 0x000000000b0e7984 */ /* 0x000e280000000800 */
[----:B------:R-:W-:Y:S04]  /*0200*/  LDS R15, [R0+0x200] ;  /* 0x00020000000f7984 */ /* 0x000fe80000000800 */
[----:B------:R-:W-:Y:S01]  /*0210*/  LDS R17, [R0+0x300] ;  /* 0x0003000000117984 */ /* 0x000fe20000000800 */
[----:B0-----:R-:W-:-:S03]  /*0220*/  VIADDMNMX R21, R14, R21, R12, PT ;  /* 0x000000150e157246 */ /* 0x001fc6000380010c */
[----:B------:R-:W-:Y:S04]  /*0230*/  LDS R12, [R0+0x100] ;  /* 0x00010000000c7984 */ /* 0x000fe80000000800 */
[----:B------:R-:W-:Y:S04]  /*0240*/  STS [R0], R21 ;  /* 0x0000001500007388 */ /* 0x000fe80000000800 */
[----:B------:R-:W-:Y:S04]  /*0250*/  LDS R13, [R10+0x100] ;  /* 0x000100000a0d7984 */ /* 0x000fe80000000800 */
[----:B------:R-:W0:Y:S02]  /*0260*/  LDS R14, [R11] ;  /* 0x000000000b0e7984 */ /* 0x000e240000000800 */
        /* <DEDUP_REMOVED lines=9> */
[----:B------:R-:W-:Y:S04]  /*0300*/  LDS R12, [R0] ;  /* 0x00000000000c7984 */ /* 0x000fe80000000800 */
[----:B------:R-:W-:Y:S04]  /*0310*/  LDS R19, [R10+0x4] ;  /* 0x000004000a137984 */ /* 0x000fe80000000800 */
[----:B------:R-:W0:Y:S04]  /*0320*/  LDS R13, [R11+0x100] ;  /* 0x000100000b0d7984 */ /* 0x000e280000000800 */
[----:B------:R-:W-:Y:S01]  /*0330*/  LDS R17, [R0+0x300] ;  /* 0x0003000000117984 */ /* 0x000fe20000000800 */
[----:B0-----:R-:W-:-:S03]  /*0340*/  VIADDMNMX R19, R13, R19, R12, PT ;  /* 0x000000130d137246 */ /* 0x001fc6000380010c */
        /* <DEDUP_REMOVED lines=25> */
[----:B0-----:R-:W-:Y:S02]  /*04e0*/  VIADDMNMX R15, R14, R12, R15, PT ;  /* 0x0000000c0e0f7246 */ /* 0x001fe4000380010f */
[----:B------:R-:W-:Y:S04]  /*04f0*/  LDS R12, [R0+0x300] ;  /* 0x00030000000c7984 */ /* 0x000fe80000000800 */
[----:B------:R-:W-:Y:S04]  /*0500*/  STS [R0+0x200], R15 ;  /* 0x0002000f00007388 */ /* 0x000fe80000000800 */
[----:B------:R-:W-:Y:S04]  /*0510*/  LDS R17, [R10+0x308] ;  /* 0x000308000a117984 */ /* 0x000fe80000000800 */
        /* <DEDUP_REMOVED lines=27> */
[----:B0-----:R-:W-:-:S03]  /*06d0*/  VIADDMNMX R13, R14, R13, R12, PT ;  /* 0x0000000d0e0d7246 */ /* 0x001fc6000380010c */
[----:B------:R-:W-:Y:S04]  /*06e0*/  LDS R12, [R0+0x100] ;  /* 0x00010000000c7984 */ /* 0x000fe80000000800 */
[----:B------:R-:W-:Y:S04]  /*06f0*/  STS [R0], R13 ;  /* 0x0000000d00007388 */ /* 0x000fe80000000800 */
[----:B------:R-:W-:Y:S04]  /*0700*/  LDS R15, [R10+0x110] ;  /* 0x000110000a0f7984 */ /* 0x000fe80000000800 */
        /* <DEDUP_REMOVED lines=18> */
[----:B0-----:R-:W-:Y:S02]  /*0830*/  VIADDMNMX R15, R14, R12, R15, PT ;  /* 0x0000000c0e0f7246 */ /* 0x001fe4000380010f */
        /* <DEDUP_REMOVED lines=1101> */
[----:B0-----:R-:W-:Y:S04]  /*4d10*/  STG.E desc[UR6][R2.64], R13 ;  /* 0x0000000d02007986 */ /* 0x001fe8000c101906 */
[----:B-1----:R-:W-:Y:S04]  /*4d20*/  STG.E desc[UR6][R8.64], R19 ;  /* 0x0000001308007986 */ /* 0x002fe8000c101906 */
[----:B--2---:R-:W-:Y:S04]  /*4d30*/  STG.E desc[UR6][R6.64], R15 ;  /* 0x0000000f06007986 */ /* 0x004fe8000c101906 */
[----:B---3--:R-:W-:Y:S01]  /*4d40*/  STG.E desc[UR6][R4.64], R21 ;  /* 0x0000001504007986 */ /* 0x008fe2000c101906 */
[----:B------:R-:W-:Y:S05]  /*4d50*/  EXIT ;  /* 0x000000000000794d */ /* 0x000fea0003800000 */
.L_x_2:
        /* <DEDUP_REMOVED lines=10> */
.L_x_5:


//--------------------- .nv.shared._Z6Phase3Piii  --------------------------
	.section	.nv.shared._Z6Phase3Piii,"aw",@nobits
	.sectionflags	@""
	.align	4
.nv.shared._Z6Phase3Piii:
	.zero		50176


//--------------------- .nv.shared.reserved.0     --------------------------
	.section	.nv.shared.reserved.0,"aw",@nobits
	.weak		__nv_reservedSMEM_offset_0_alias
	.size		__nv_reservedSMEM_offset_0_alias, 0, 64
	.other		__nv_reservedSMEM_offset_0_alias,@"STO_CUDA_RESERVED_SHARED STV_DEFAULT"
__nv_reservedSMEM_offset_0_alias:
	.zero		0
	.zero		64


//--------------------- .nv.shared._Z6Phase2Piii  --------------------------
	.section	.nv.shared._Z6Phase2Piii,"aw",@nobits
	.sectionflags	@""
	.align	4
.nv.shared._Z6Phase2Piii:
	.zero		50176


//--------------------- .nv.shared._Z6Phase1Piii  --------------------------
	.section	.nv.shared._Z6Phase1Piii,"aw",@nobits
	.sectionflags	@""
	.align	4
.nv.shared._Z6Phase1Piii:
	.zero		17408


//--------------------- .nv.constant0._Z6Phase3Piii --------------------------
	.section	.nv.constant0._Z6Phase3Piii,"a",@progbits
	.sectionflags	@""
	.align	4
.nv.constant0._Z6Phase3Piii:
	.zero		912


//--------------------- .nv.constant0._Z6Phase2Piii --------------------------
	.section	.nv.constant0._Z6Phase2Piii,"a",@progbits
	.sectionflags	@""
	.align	4
.nv.constant0._Z6Phase2Piii:
	.zero		912


//--------------------- .nv.constant0._Z6Phase1Piii --------------------------
	.section	.nv.constant0._Z6Phase1Piii,"a",@progbits
	.sectionflags	@""
	.align	4
.nv.constant0._Z6Phase1Piii:
	.zero		912


//--------------------- SYMBOLS --------------------------

	.type		.nv.reservedSmem.offset0,@object
	.size		.nv.reservedSmem.offset0,0x4
	.type		.nv.reservedSmem.cap,@object
	.size		.nv.reservedSmem.cap,0x4
